//
// Generated by NVIDIA NVVM Compiler
//
// Compiler Build ID: CL-36424714
// Cuda compilation tools, release 13.0, V13.0.88
// Based on NVVM 20.0.0
//

.version 9.0
.target sm_100
.address_size 64

	// .globl	_Z14k_encode_imagePKfPfiff

.visible .entry _Z14k_encode_imagePKfPfiff(
	.param .u64 .ptr .align 1 _Z14k_encode_imagePKfPfiff_param_0,
	.param .u64 .ptr .align 1 _Z14k_encode_imagePKfPfiff_param_1,
	.param .u32 _Z14k_encode_imagePKfPfiff_param_2,
	.param .f32 _Z14k_encode_imagePKfPfiff_param_3,
	.param .f32 _Z14k_encode_imagePKfPfiff_param_4
)
{
	.reg .pred 	%p<8>;
	.reg .b32 	%r<12>;
	.reg .b32 	%f<29>;
	.reg .b64 	%rd<13>;
	.reg .b64 	%fd<2>;

	ld.param.u64 	%rd2, [_Z14k_encode_imagePKfPfiff_param_0];
	ld.param.u64 	%rd3, [_Z14k_encode_imagePKfPfiff_param_1];
	ld.param.u32 	%r2, [_Z14k_encode_imagePKfPfiff_param_2];
	ld.param.f32 	%f3, [_Z14k_encode_imagePKfPfiff_param_3];
	ld.param.f32 	%f4, [_Z14k_encode_imagePKfPfiff_param_4];
	cvta.to.global.u64 	%rd1, %rd3;
	mov.u32 	%r3, %ctaid.x;
	mov.u32 	%r4, %ntid.x;
	mov.u32 	%r5, %tid.x;
	mad.lo.s32 	%r1, %r3, %r4, %r5;
	setp.ge.s32 	%p1, %r1, %r2;
	@%p1 bra 	$L__BB0_6;
	cvta.to.global.u64 	%rd4, %rd2;
	mul.wide.s32 	%rd5, %r1, 4;
	add.s64 	%rd6, %rd4, %rd5;
	ld.global.f32 	%f1, [%rd6];
	cvt.f64.f32 	%fd1, %f1;
	setp.geu.f64 	%p2, %fd1, 0d3EE4F8B588E368F1;
	@%p2 bra 	$L__BB0_3;
	add.s64 	%rd12, %rd1, %rd5;
	mov.b32 	%r11, 1176255488;
	st.global.u32 	[%rd12], %r11;
	bra.uni 	$L__BB0_6;
$L__BB0_3:
	setp.lt.f32 	%p3, %f1, 0f00800000;
	mul.f32 	%f5, %f1, 0f4B000000;
	selp.f32 	%f6, %f5, %f1, %p3;
	selp.f32 	%f7, 0fC1B80000, 0f00000000, %p3;
	mov.b32 	%r6, %f6;
	add.s32 	%r7, %r6, -1059760811;
	and.b32  	%r8, %r7, -8388608;
	sub.s32 	%r9, %r6, %r8;
	mov.b32 	%f8, %r9;
	cvt.rn.f32.s32 	%f9, %r8;
	fma.rn.f32 	%f10, %f9, 0f34000000, %f7;
	add.f32 	%f11, %f8, 0fBF800000;
	fma.rn.f32 	%f12, %f11, 0fBE055027, 0f3E1039F6;
	fma.rn.f32 	%f13, %f12, %f11, 0fBDF8CDCC;
	fma.rn.f32 	%f14, %f13, %f11, 0f3E0F2955;
	fma.rn.f32 	%f15, %f14, %f11, 0fBE2AD8B9;
	fma.rn.f32 	%f16, %f15, %f11, 0f3E4CED0B;
	fma.rn.f32 	%f17, %f16, %f11, 0fBE7FFF22;
	fma.rn.f32 	%f18, %f17, %f11, 0f3EAAAA78;
	fma.rn.f32 	%f19, %f18, %f11, 0fBF000000;
	mul.f32 	%f20, %f11, %f19;
	fma.rn.f32 	%f21, %f20, %f11, %f11;
	fma.rn.f32 	%f22, %f10, 0f3F317218, %f21;
	setp.gt.u32 	%p4, %r6, 2139095039;
	fma.rn.f32 	%f23, %f6, 0f7F800000, 0f7F800000;
	selp.f32 	%f24, %f23, %f22, %p4;
	setp.eq.f32 	%p5, %f6, 0f00000000;
	selp.f32 	%f25, 0fFF800000, %f24, %p5;
	mul.f32 	%f26, %f3, %f25;
	sub.f32 	%f27, %f4, %f26;
	setp.lt.f32 	%p6, %f27, 0f00000000;
	selp.f32 	%f28, 0f00000000, %f27, %p6;
	cvt.rpi.f32.f32 	%f2, %f28;
	setp.leu.f32 	%p7, %f2, 0f42A00000;
	@%p7 bra 	$L__BB0_5;
	add.s64 	%rd10, %rd1, %rd5;
	mov.b32 	%r10, 1176255488;
	st.global.u32 	[%rd10], %r10;
	bra.uni 	$L__BB0_6;
$L__BB0_5:
	add.s64 	%rd8, %rd1, %rd5;
	st.global.f32 	[%rd8], %f2;
$L__BB0_6:
	ret;

}
	// .globl	_Z17k_layer_inferencePKfPfS0_S0_P10InputEventiiiiiiiiffb
.visible .entry _Z17k_layer_inferencePKfPfS0_S0_P10InputEventiiiiiiiiffb(
	.param .u64 .ptr .align 1 _Z17k_layer_inferencePKfPfS0_S0_P10InputEventiiiiiiiiffb_param_0,
	.param .u64 .ptr .align 1 _Z17k_layer_inferencePKfPfS0_S0_P10InputEventiiiiiiiiffb_param_1,
	.param .u64 .ptr .align 1 _Z17k_layer_inferencePKfPfS0_S0_P10InputEventiiiiiiiiffb_param_2,
	.param .u64 .ptr .align 1 _Z17k_layer_inferencePKfPfS0_S0_P10InputEventiiiiiiiiffb_param_3,
	.param .u64 .ptr .align 1 _Z17k_layer_inferencePKfPfS0_S0_P10InputEventiiiiiiiiffb_param_4,
	.param .u32 _Z17k_layer_inferencePKfPfS0_S0_P10InputEventiiiiiiiiffb_param_5,
	.param .u32 _Z17k_layer_inferencePKfPfS0_S0_P10InputEventiiiiiiiiffb_param_6,
	.param .u32 _Z17k_layer_inferencePKfPfS0_S0_P10InputEventiiiiiiiiffb_param_7,
	.param .u32 _Z17k_layer_inferencePKfPfS0_S0_P10InputEventiiiiiiiiffb_param_8,
	.param .u32 _Z17k_layer_inferencePKfPfS0_S0_P10InputEventiiiiiiiiffb_param_9,
	.param .u32 _Z17k_layer_inferencePKfPfS0_S0_P10InputEventiiiiiiiiffb_param_10,
	.param .u32 _Z17k_layer_inferencePKfPfS0_S0_P10InputEventiiiiiiiiffb_param_11,
	.param .u32 _Z17k_layer_inferencePKfPfS0_S0_P10InputEventiiiiiiiiffb_param_12,
	.param .f32 _Z17k_layer_inferencePKfPfS0_S0_P10InputEventiiiiiiiiffb_param_13,
	.param .f32 _Z17k_layer_inferencePKfPfS0_S0_P10InputEventiiiiiiiiffb_param_14,
	.param .u8 _Z17k_layer_inferencePKfPfS0_S0_P10InputEventiiiiiiiiffb_param_15
)
{
	.reg .pred 	%p<63>;
	.reg .b16 	%rs<2>;
	.reg .b32 	%r<195>;
	.reg .b32 	%f<99>;
	.reg .b64 	%rd<88>;

	ld.param.u64 	%rd17, [_Z17k_layer_inferencePKfPfS0_S0_P10InputEventiiiiiiiiffb_param_0];
	ld.param.u64 	%rd18, [_Z17k_layer_inferencePKfPfS0_S0_P10InputEventiiiiiiiiffb_param_2];
	ld.param.u64 	%rd15, [_Z17k_layer_inferencePKfPfS0_S0_P10InputEventiiiiiiiiffb_param_3];
	ld.param.u32 	%r82, [_Z17k_layer_inferencePKfPfS0_S0_P10InputEventiiiiiiiiffb_param_7];
	ld.param.u32 	%r87, [_Z17k_layer_inferencePKfPfS0_S0_P10InputEventiiiiiiiiffb_param_8];
	ld.param.u32 	%r83, [_Z17k_layer_inferencePKfPfS0_S0_P10InputEventiiiiiiiiffb_param_9];
	ld.param.u32 	%r84, [_Z17k_layer_inferencePKfPfS0_S0_P10InputEventiiiiiiiiffb_param_10];
	ld.param.u32 	%r85, [_Z17k_layer_inferencePKfPfS0_S0_P10InputEventiiiiiiiiffb_param_11];
	ld.param.u32 	%r86, [_Z17k_layer_inferencePKfPfS0_S0_P10InputEventiiiiiiiiffb_param_12];
	ld.param.f32 	%f37, [_Z17k_layer_inferencePKfPfS0_S0_P10InputEventiiiiiiiiffb_param_14];
	ld.param.s8 	%rs1, [_Z17k_layer_inferencePKfPfS0_S0_P10InputEventiiiiiiiiffb_param_15];
	cvta.to.global.u64 	%rd1, %rd18;
	cvta.to.global.u64 	%rd2, %rd17;
	mov.u32 	%r88, %ctaid.x;
	mov.u32 	%r89, %ntid.x;
	mov.u32 	%r90, %tid.x;
	mad.lo.s32 	%r1, %r88, %r89, %r90;
	mul.lo.s32 	%r91, %r83, %r87;
	mul.lo.s32 	%r92, %r91, %r84;
	setp.ge.s32 	%p1, %r1, %r92;
	@%p1 bra 	$L__BB1_91;
	ld.param.u64 	%rd85, [_Z17k_layer_inferencePKfPfS0_S0_P10InputEventiiiiiiiiffb_param_4];
	cvta.to.global.u64 	%rd3, %rd85;
	setp.ne.s16 	%p2, %rs1, 0;
	mov.b32 	%r155, 0;
	mov.u32 	%r154, %r1;
	mov.u32 	%r156, %r155;
	@%p2 bra 	$L__BB1_3;
	div.s32 	%r94, %r1, %r84;
	mul.lo.s32 	%r95, %r94, %r84;
	sub.s32 	%r154, %r1, %r95;
	div.s32 	%r156, %r94, %r83;
	mul.lo.s32 	%r96, %r156, %r83;
	sub.s32 	%r155, %r94, %r96;
$L__BB1_3:
	shl.b32 	%r97, %r1, 12;
	mul.wide.s32 	%rd19, %r97, 8;
	add.s64 	%rd4, %rd3, %rd19;
	setp.eq.s16 	%p3, %rs1, 0;
	cvta.to.global.u64 	%rd20, %rd15;
	mul.wide.s32 	%rd21, %r154, 4;
	add.s64 	%rd22, %rd20, %rd21;
	ld.global.f32 	%f1, [%rd22];
	@%p3 bra 	$L__BB1_26;
	setp.lt.s32 	%p4, %r82, 1;
	mov.b32 	%r164, 0;
	@%p4 bra 	$L__BB1_58;
	and.b32  	%r8, %r82, 3;
	setp.lt.u32 	%p5, %r82, 4;
	mov.b32 	%r180, 0;
	mov.u32 	%r164, %r180;
	@%p5 bra 	$L__BB1_20;
	and.b32  	%r180, %r82, 2147483644;
	mov.b32 	%r173, 0;
	mov.u32 	%r164, %r173;
$L__BB1_7:
	mul.wide.u32 	%rd23, %r173, 4;
	add.s64 	%rd8, %rd2, %rd23;
	ld.global.f32 	%f9, [%rd8];
	setp.geu.f32 	%p6, %f9, 0f461C3C00;
	@%p6 bra 	$L__BB1_10;
	setp.gt.s32 	%p7, %r164, 4095;
	@%p7 bra 	$L__BB1_10;
	mad.lo.s32 	%r102, %r173, %r84, %r154;
	mul.wide.s32 	%rd24, %r102, 4;
	add.s64 	%rd25, %rd1, %rd24;
	ld.global.f32 	%f38, [%rd25];
	mul.wide.s32 	%rd26, %r164, 8;
	add.s64 	%rd27, %rd4, %rd26;
	st.global.f32 	[%rd27], %f9;
	st.global.f32 	[%rd27+4], %f38;
	add.s32 	%r164, %r164, 1;
$L__BB1_10:
	ld.global.f32 	%f10, [%rd8+4];
	setp.geu.f32 	%p8, %f10, 0f461C3C00;
	@%p8 bra 	$L__BB1_13;
	setp.gt.s32 	%p9, %r164, 4095;
	@%p9 bra 	$L__BB1_13;
	mad.lo.s32 	%r103, %r84, %r173, %r84;
	add.s32 	%r104, %r103, %r154;
	mul.wide.s32 	%rd28, %r104, 4;
	add.s64 	%rd29, %rd1, %rd28;
	ld.global.f32 	%f39, [%rd29];
	mul.wide.s32 	%rd30, %r164, 8;
	add.s64 	%rd31, %rd4, %rd30;
	st.global.f32 	[%rd31], %f10;
	st.global.f32 	[%rd31+4], %f39;
	add.s32 	%r164, %r164, 1;
$L__BB1_13:
	ld.global.f32 	%f11, [%rd8+8];
	setp.geu.f32 	%p10, %f11, 0f461C3C00;
	@%p10 bra 	$L__BB1_16;
	setp.gt.s32 	%p11, %r164, 4095;
	@%p11 bra 	$L__BB1_16;
	add.s32 	%r105, %r173, 2;
	mad.lo.s32 	%r106, %r105, %r84, %r154;
	mul.wide.s32 	%rd32, %r106, 4;
	add.s64 	%rd33, %rd1, %rd32;
	ld.global.f32 	%f40, [%rd33];
	mul.wide.s32 	%rd34, %r164, 8;
	add.s64 	%rd35, %rd4, %rd34;
	st.global.f32 	[%rd35], %f11;
	st.global.f32 	[%rd35+4], %f40;
	add.s32 	%r164, %r164, 1;
$L__BB1_16:
	ld.global.f32 	%f12, [%rd8+12];
	setp.geu.f32 	%p12, %f12, 0f461C3C00;
	@%p12 bra 	$L__BB1_19;
	setp.gt.s32 	%p13, %r164, 4095;
	@%p13 bra 	$L__BB1_19;
	add.s32 	%r107, %r173, 3;
	mad.lo.s32 	%r108, %r107, %r84, %r154;
	mul.wide.s32 	%rd36, %r108, 4;
	add.s64 	%rd37, %rd1, %rd36;
	ld.global.f32 	%f41, [%rd37];
	mul.wide.s32 	%rd38, %r164, 8;
	add.s64 	%rd39, %rd4, %rd38;
	st.global.f32 	[%rd39], %f12;
	st.global.f32 	[%rd39+4], %f41;
	add.s32 	%r164, %r164, 1;
$L__BB1_19:
	add.s32 	%r173, %r173, 4;
	setp.ne.s32 	%p14, %r173, %r180;
	@%p14 bra 	$L__BB1_7;
$L__BB1_20:
	setp.eq.s32 	%p15, %r8, 0;
	@%p15 bra 	$L__BB1_58;
	mov.b32 	%r184, 0;
$L__BB1_22:
	.pragma "nounroll";
	mul.wide.u32 	%rd40, %r180, 4;
	add.s64 	%rd41, %rd2, %rd40;
	ld.global.f32 	%f13, [%rd41];
	setp.geu.f32 	%p16, %f13, 0f461C3C00;
	@%p16 bra 	$L__BB1_25;
	setp.gt.s32 	%p17, %r164, 4095;
	@%p17 bra 	$L__BB1_25;
	mad.lo.s32 	%r110, %r180, %r84, %r154;
	mul.wide.s32 	%rd42, %r110, 4;
	add.s64 	%rd43, %rd1, %rd42;
	ld.global.f32 	%f42, [%rd43];
	mul.wide.s32 	%rd44, %r164, 8;
	add.s64 	%rd45, %rd4, %rd44;
	st.global.f32 	[%rd45], %f13;
	st.global.f32 	[%rd45+4], %f42;
	add.s32 	%r164, %r164, 1;
$L__BB1_25:
	add.s32 	%r180, %r180, 1;
	add.s32 	%r184, %r184, 1;
	setp.ne.s32 	%p18, %r184, %r8;
	@%p18 bra 	$L__BB1_22;
	bra.uni 	$L__BB1_58;
$L__BB1_26:
	min.s32 	%r112, %r85, %r86;
	mov.b32 	%r164, 0;
	min.s32 	%r113, %r112, %r82;
	setp.lt.s32 	%p19, %r113, 1;
	@%p19 bra 	$L__BB1_58;
	and.b32  	%r10, %r82, 3;
	and.b32  	%r11, %r82, 2147483644;
	mov.b32 	%r157, 0;
	mov.u32 	%r164, %r157;
$L__BB1_28:
	mov.b32 	%r159, 0;
	add.s32 	%r118, %r157, %r156;
$L__BB1_29:
	ld.param.u32 	%r153, [_Z17k_layer_inferencePKfPfS0_S0_P10InputEventiiiiiiiiffb_param_6];
	setp.lt.u32 	%p20, %r82, 4;
	mad.lo.s32 	%r119, %r118, %r153, %r155;
	add.s32 	%r120, %r119, %r159;
	mul.lo.s32 	%r16, %r120, %r82;
	mad.lo.s32 	%r121, %r157, %r86, %r159;
	mul.lo.s32 	%r17, %r121, %r82;
	mov.b32 	%r168, 0;
	@%p20 bra 	$L__BB1_44;
	mov.b32 	%r161, 0;
$L__BB1_31:
	add.s32 	%r123, %r161, %r16;
	mul.wide.s32 	%rd46, %r123, 4;
	add.s64 	%rd5, %rd2, %rd46;
	ld.global.f32 	%f2, [%rd5];
	setp.geu.f32 	%p21, %f2, 0f461C3C00;
	@%p21 bra 	$L__BB1_34;
	setp.gt.s32 	%p22, %r164, 4095;
	@%p22 bra 	$L__BB1_34;
	add.s32 	%r124, %r161, %r17;
	mad.lo.s32 	%r125, %r124, %r84, %r154;
	mul.wide.s32 	%rd47, %r125, 4;
	add.s64 	%rd48, %rd1, %rd47;
	ld.global.f32 	%f43, [%rd48];
	mul.wide.s32 	%rd49, %r164, 8;
	add.s64 	%rd50, %rd4, %rd49;
	st.global.f32 	[%rd50], %f2;
	st.global.f32 	[%rd50+4], %f43;
	add.s32 	%r164, %r164, 1;
$L__BB1_34:
	ld.global.f32 	%f3, [%rd5+4];
	setp.geu.f32 	%p23, %f3, 0f461C3C00;
	@%p23 bra 	$L__BB1_37;
	setp.gt.s32 	%p24, %r164, 4095;
	@%p24 bra 	$L__BB1_37;
	add.s32 	%r126, %r161, %r17;
	mad.lo.s32 	%r127, %r84, %r126, %r84;
	add.s32 	%r128, %r127, %r154;
	mul.wide.s32 	%rd51, %r128, 4;
	add.s64 	%rd52, %rd1, %rd51;
	ld.global.f32 	%f44, [%rd52];
	mul.wide.s32 	%rd53, %r164, 8;
	add.s64 	%rd54, %rd4, %rd53;
	st.global.f32 	[%rd54], %f3;
	st.global.f32 	[%rd54+4], %f44;
	add.s32 	%r164, %r164, 1;
$L__BB1_37:
	ld.global.f32 	%f4, [%rd5+8];
	setp.geu.f32 	%p25, %f4, 0f461C3C00;
	@%p25 bra 	$L__BB1_40;
	setp.gt.s32 	%p26, %r164, 4095;
	@%p26 bra 	$L__BB1_40;
	add.s32 	%r129, %r161, %r17;
	add.s32 	%r130, %r129, 2;
	mad.lo.s32 	%r131, %r130, %r84, %r154;
	mul.wide.s32 	%rd55, %r131, 4;
	add.s64 	%rd56, %rd1, %rd55;
	ld.global.f32 	%f45, [%rd56];
	mul.wide.s32 	%rd57, %r164, 8;
	add.s64 	%rd58, %rd4, %rd57;
	st.global.f32 	[%rd58], %f4;
	st.global.f32 	[%rd58+4], %f45;
	add.s32 	%r164, %r164, 1;
$L__BB1_40:
	ld.global.f32 	%f5, [%rd5+12];
	setp.geu.f32 	%p27, %f5, 0f461C3C00;
	@%p27 bra 	$L__BB1_43;
	setp.gt.s32 	%p28, %r164, 4095;
	@%p28 bra 	$L__BB1_43;
	add.s32 	%r132, %r161, %r17;
	add.s32 	%r133, %r132, 3;
	mad.lo.s32 	%r134, %r133, %r84, %r154;
	mul.wide.s32 	%rd59, %r134, 4;
	add.s64 	%rd60, %rd1, %rd59;
	ld.global.f32 	%f46, [%rd60];
	mul.wide.s32 	%rd61, %r164, 8;
	add.s64 	%rd62, %rd4, %rd61;
	st.global.f32 	[%rd62], %f5;
	st.global.f32 	[%rd62+4], %f46;
	add.s32 	%r164, %r164, 1;
$L__BB1_43:
	add.s32 	%r161, %r161, 4;
	setp.ne.s32 	%p29, %r161, %r11;
	mov.u32 	%r168, %r11;
	@%p29 bra 	$L__BB1_31;
$L__BB1_44:
	setp.eq.s32 	%p30, %r10, 0;
	@%p30 bra 	$L__BB1_56;
	add.s32 	%r135, %r168, %r16;
	mul.wide.s32 	%rd63, %r135, 4;
	add.s64 	%rd6, %rd2, %rd63;
	ld.global.f32 	%f6, [%rd6];
	setp.geu.f32 	%p31, %f6, 0f461C3C00;
	@%p31 bra 	$L__BB1_48;
	setp.gt.s32 	%p32, %r164, 4095;
	@%p32 bra 	$L__BB1_48;
	add.s32 	%r136, %r168, %r17;
	mad.lo.s32 	%r137, %r136, %r84, %r154;
	mul.wide.s32 	%rd64, %r137, 4;
	add.s64 	%rd65, %rd1, %rd64;
	ld.global.f32 	%f47, [%rd65];
	mul.wide.s32 	%rd66, %r164, 8;
	add.s64 	%rd67, %rd4, %rd66;
	st.global.f32 	[%rd67], %f6;
	st.global.f32 	[%rd67+4], %f47;
	add.s32 	%r164, %r164, 1;
$L__BB1_48:
	setp.eq.s32 	%p33, %r10, 1;
	@%p33 bra 	$L__BB1_56;
	ld.global.f32 	%f7, [%rd6+4];
	setp.geu.f32 	%p34, %f7, 0f461C3C00;
	@%p34 bra 	$L__BB1_52;
	setp.gt.s32 	%p35, %r164, 4095;
	@%p35 bra 	$L__BB1_52;
	add.s32 	%r138, %r168, %r17;
	mad.lo.s32 	%r139, %r84, %r138, %r84;
	add.s32 	%r140, %r139, %r154;
	mul.wide.s32 	%rd68, %r140, 4;
	add.s64 	%rd69, %rd1, %rd68;
	ld.global.f32 	%f48, [%rd69];
	mul.wide.s32 	%rd70, %r164, 8;
	add.s64 	%rd71, %rd4, %rd70;
	st.global.f32 	[%rd71], %f7;
	st.global.f32 	[%rd71+4], %f48;
	add.s32 	%r164, %r164, 1;
$L__BB1_52:
	setp.eq.s32 	%p36, %r10, 2;
	@%p36 bra 	$L__BB1_56;
	ld.global.f32 	%f8, [%rd6+8];
	setp.geu.f32 	%p37, %f8, 0f461C3C00;
	@%p37 bra 	$L__BB1_56;
	add.s32 	%r141, %r168, %r17;
	add.s32 	%r142, %r141, 2;
	mad.lo.s32 	%r143, %r142, %r84, %r154;
	cvt.s64.s32 	%rd7, %r143;
	setp.gt.s32 	%p38, %r164, 4095;
	@%p38 bra 	$L__BB1_56;
	shl.b64 	%rd72, %rd7, 2;
	add.s64 	%rd73, %rd1, %rd72;
	ld.global.f32 	%f49, [%rd73];
	mul.wide.s32 	%rd74, %r164, 8;
	add.s64 	%rd75, %rd4, %rd74;
	st.global.f32 	[%rd75], %f8;
	st.global.f32 	[%rd75+4], %f49;
	add.s32 	%r164, %r164, 1;
$L__BB1_56:
	add.s32 	%r159, %r159, 1;
	setp.ne.s32 	%p39, %r159, %r86;
	@%p39 bra 	$L__BB1_29;
	add.s32 	%r157, %r157, 1;
	setp.eq.s32 	%p40, %r157, %r85;
	@%p40 bra 	$L__BB1_58;
	bra.uni 	$L__BB1_28;
$L__BB1_58:
	add.s32 	%r62, %r164, -1;
	setp.lt.s32 	%p41, %r164, 2;
	@%p41 bra 	$L__BB1_82;
	ld.param.u64 	%rd86, [_Z17k_layer_inferencePKfPfS0_S0_P10InputEventiiiiiiiiffb_param_4];
	shl.b32 	%r145, %r1, 12;
	add.s32 	%r63, %r164, -2;
	mul.wide.s32 	%rd76, %r145, 8;
	cvta.to.global.u64 	%rd77, %rd86;
	add.s64 	%rd78, %rd76, %rd77;
	add.s64 	%rd9, %rd78, 20;
	mov.b32 	%r188, 0;
	mov.u32 	%r187, %r62;
$L__BB1_60:
	sub.s32 	%r146, %r188, %r164;
	setp.gt.s32 	%p42, %r146, -2;
	@%p42 bra 	$L__BB1_81;
	and.b32  	%r66, %r187, 3;
	sub.s32 	%r148, %r63, %r188;
	setp.lt.u32 	%p43, %r148, 3;
	mov.b32 	%r190, 0;
	@%p43 bra 	$L__BB1_72;
	and.b32  	%r190, %r187, -4;
	ld.global.f32 	%f88, [%rd4];
	neg.s32 	%r189, %r190;
	mov.u64 	%rd87, %rd9;
$L__BB1_63:
	ld.global.f32 	%f89, [%rd87+-12];
	setp.leu.f32 	%p44, %f88, %f89;
	@%p44 bra 	$L__BB1_65;
	ld.global.f32 	%f50, [%rd87+-16];
	ld.global.f32 	%f51, [%rd87+-8];
	st.global.f32 	[%rd87+-20], %f89;
	st.global.f32 	[%rd87+-16], %f51;
	st.global.f32 	[%rd87+-12], %f88;
	st.global.f32 	[%rd87+-8], %f50;
	mov.f32 	%f89, %f88;
$L__BB1_65:
	ld.global.f32 	%f90, [%rd87+-4];
	setp.leu.f32 	%p45, %f89, %f90;
	@%p45 bra 	$L__BB1_67;
	ld.global.f32 	%f52, [%rd87+-8];
	ld.global.f32 	%f53, [%rd87];
	st.global.f32 	[%rd87+-12], %f90;
	st.global.f32 	[%rd87+-8], %f53;
	st.global.f32 	[%rd87+-4], %f89;
	st.global.f32 	[%rd87], %f52;
	mov.f32 	%f90, %f89;
$L__BB1_67:
	ld.global.f32 	%f91, [%rd87+4];
	setp.leu.f32 	%p46, %f90, %f91;
	@%p46 bra 	$L__BB1_69;
	ld.global.f32 	%f54, [%rd87];
	ld.global.f32 	%f55, [%rd87+8];
	st.global.f32 	[%rd87+-4], %f91;
	st.global.f32 	[%rd87], %f55;
	st.global.f32 	[%rd87+4], %f90;
	st.global.f32 	[%rd87+8], %f54;
	mov.f32 	%f91, %f90;
$L__BB1_69:
	ld.global.f32 	%f88, [%rd87+12];
	setp.leu.f32 	%p47, %f91, %f88;
	@%p47 bra 	$L__BB1_71;
	ld.global.f32 	%f56, [%rd87+8];
	ld.global.f32 	%f57, [%rd87+16];
	st.global.f32 	[%rd87+4], %f88;
	st.global.f32 	[%rd87+8], %f57;
	st.global.f32 	[%rd87+12], %f91;
	st.global.f32 	[%rd87+16], %f56;
	mov.f32 	%f88, %f91;
$L__BB1_71:
	add.s32 	%r189, %r189, 4;
	add.s64 	%rd87, %rd87, 32;
	setp.ne.s32 	%p48, %r189, 0;
	@%p48 bra 	$L__BB1_63;
$L__BB1_72:
	setp.eq.s32 	%p49, %r66, 0;
	@%p49 bra 	$L__BB1_81;
	mul.wide.u32 	%rd79, %r190, 8;
	add.s64 	%rd12, %rd4, %rd79;
	ld.global.f32 	%f24, [%rd12];
	ld.global.f32 	%f93, [%rd12+8];
	setp.leu.f32 	%p50, %f24, %f93;
	@%p50 bra 	$L__BB1_75;
	ld.global.f32 	%f58, [%rd12+4];
	ld.global.f32 	%f59, [%rd12+12];
	st.global.f32 	[%rd12], %f93;
	st.global.f32 	[%rd12+4], %f59;
	st.global.f32 	[%rd12+8], %f24;
	st.global.f32 	[%rd12+12], %f58;
	mov.f32 	%f93, %f24;
$L__BB1_75:
	setp.eq.s32 	%p51, %r66, 1;
	@%p51 bra 	$L__BB1_81;
	ld.global.f32 	%f94, [%rd12+16];
	setp.leu.f32 	%p52, %f93, %f94;
	@%p52 bra 	$L__BB1_78;
	ld.global.f32 	%f60, [%rd12+12];
	ld.global.f32 	%f61, [%rd12+20];
	st.global.f32 	[%rd12+8], %f94;
	st.global.f32 	[%rd12+12], %f61;
	st.global.f32 	[%rd12+16], %f93;
	st.global.f32 	[%rd12+20], %f60;
	mov.f32 	%f94, %f93;
$L__BB1_78:
	setp.eq.s32 	%p53, %r66, 2;
	@%p53 bra 	$L__BB1_81;
	ld.global.f32 	%f29, [%rd12+24];
	setp.leu.f32 	%p54, %f94, %f29;
	@%p54 bra 	$L__BB1_81;
	ld.global.f32 	%f62, [%rd12+20];
	ld.global.f32 	%f63, [%rd12+28];
	st.global.f32 	[%rd12+16], %f29;
	st.global.f32 	[%rd12+20], %f63;
	st.global.f32 	[%rd12+24], %f94;
	st.global.f32 	[%rd12+28], %f62;
$L__BB1_81:
	add.s32 	%r188, %r188, 1;
	add.s32 	%r187, %r187, -1;
	setp.ne.s32 	%p55, %r188, %r62;
	@%p55 bra 	$L__BB1_60;
$L__BB1_82:
	setp.gt.f32 	%p56, %f37, 0f00000000;
	cvt.rpi.f32.f32 	%f65, %f37;
	cvt.rzi.s32.f32 	%r149, %f65;
	selp.b32 	%r191, %r149, 0, %p56;
	setp.gt.s32 	%p57, %r191, 79;
	mov.f32 	%f64, 0f461C3C00;
	mov.f32 	%f98, %f64;
	@%p57 bra 	$L__BB1_90;
	mov.f32 	%f97, 0f00000000;
	mov.b32 	%r194, 0;
	bra.uni 	$L__BB1_85;
$L__BB1_84:
	add.s32 	%r191, %r191, 1;
	setp.eq.s32 	%p62, %r191, 80;
	mov.f32 	%f98, %f64;
	@%p62 bra 	$L__BB1_90;
$L__BB1_85:
	cvt.rn.f32.s32 	%f98, %r191;
	setp.ge.s32 	%p58, %r194, %r164;
	@%p58 bra 	$L__BB1_89;
	mov.u32 	%r193, %r194;
$L__BB1_87:
	mul.wide.s32 	%rd80, %r193, 8;
	add.s64 	%rd13, %rd4, %rd80;
	ld.global.f32 	%f67, [%rd13];
	setp.gtu.f32 	%p59, %f67, %f98;
	mov.u32 	%r194, %r193;
	@%p59 bra 	$L__BB1_89;
	ld.global.f32 	%f68, [%rd13+4];
	add.f32 	%f97, %f97, %f68;
	add.s32 	%r193, %r193, 1;
	setp.ne.s32 	%p60, %r193, %r164;
	mov.u32 	%r194, %r164;
	@%p60 bra 	$L__BB1_87;
$L__BB1_89:
	ld.param.f32 	%f87, [_Z17k_layer_inferencePKfPfS0_S0_P10InputEventiiiiiiiiffb_param_13];
	add.f32 	%f69, %f98, 0f3F800000;
	fma.rn.f32 	%f70, %f1, %f69, %f97;
	sub.f32 	%f71, %f98, %f37;
	neg.f32 	%f72, %f71;
	div.rn.f32 	%f73, %f72, %f87;
	fma.rn.f32 	%f74, %f73, 0f3BBB989D, 0f3F000000;
	cvt.sat.f32.f32 	%f75, %f74;
	mov.f32 	%f76, 0f4B400001;
	mov.f32 	%f77, 0f437C0000;
	fma.rm.f32 	%f78, %f75, %f77, %f76;
	add.f32 	%f79, %f78, 0fCB40007F;
	neg.f32 	%f80, %f79;
	fma.rn.f32 	%f81, %f73, 0f3FB8AA3B, %f80;
	fma.rn.f32 	%f82, %f73, 0f32A57060, %f81;
	mov.b32 	%r151, %f78;
	shl.b32 	%r152, %r151, 23;
	mov.b32 	%f83, %r152;
	ex2.approx.ftz.f32 	%f84, %f82;
	mul.f32 	%f85, %f84, %f83;
	setp.ltu.f32 	%p61, %f70, %f85;
	@%p61 bra 	$L__BB1_84;
$L__BB1_90:
	ld.param.u64 	%rd84, [_Z17k_layer_inferencePKfPfS0_S0_P10InputEventiiiiiiiiffb_param_1];
	cvta.to.global.u64 	%rd81, %rd84;
	mul.wide.s32 	%rd82, %r1, 4;
	add.s64 	%rd83, %rd81, %rd82;
	st.global.f32 	[%rd83], %f98;
$L__BB1_91:
	ret;

}
	// .globl	_Z9k_poolingPKfPfiii
.visible .entry _Z9k_poolingPKfPfiii(
	.param .u64 .ptr .align 1 _Z9k_poolingPKfPfiii_param_0,
	.param .u64 .ptr .align 1 _Z9k_poolingPKfPfiii_param_1,
	.param .u32 _Z9k_poolingPKfPfiii_param_2,
	.param .u32 _Z9k_poolingPKfPfiii_param_3,
	.param .u32 _Z9k_poolingPKfPfiii_param_4
)
{
	.reg .pred 	%p<17>;
	.reg .b32 	%r<37>;
	.reg .b32 	%f<18>;
	.reg .b64 	%rd<15>;

	ld.param.u64 	%rd3, [_Z9k_poolingPKfPfiii_param_0];
	ld.param.u64 	%rd2, [_Z9k_poolingPKfPfiii_param_1];
	ld.param.u32 	%r10, [_Z9k_poolingPKfPfiii_param_2];
	ld.param.u32 	%r11, [_Z9k_poolingPKfPfiii_param_3];
	ld.param.u32 	%r12, [_Z9k_poolingPKfPfiii_param_4];
	cvta.to.global.u64 	%rd1, %rd3;
	mov.u32 	%r13, %ctaid.x;
	mov.u32 	%r14, %ntid.x;
	mov.u32 	%r15, %tid.x;
	mad.lo.s32 	%r1, %r13, %r14, %r15;
	shr.u32 	%r16, %r10, 31;
	add.s32 	%r17, %r10, %r16;
	shr.s32 	%r18, %r17, 1;
	shr.u32 	%r19, %r11, 31;
	add.s32 	%r20, %r11, %r19;
	shr.s32 	%r2, %r20, 1;
	mul.lo.s32 	%r21, %r2, %r18;
	mul.lo.s32 	%r22, %r21, %r12;
	setp.ge.s32 	%p1, %r1, %r22;
	@%p1 bra 	$L__BB2_10;
	div.s32 	%r23, %r1, %r12;
	mul.lo.s32 	%r24, %r23, %r12;
	sub.s32 	%r3, %r1, %r24;
	div.s32 	%r25, %r23, %r2;
	mul.lo.s32 	%r26, %r25, %r2;
	sub.s32 	%r27, %r23, %r26;
	shl.b32 	%r4, %r25, 1;
	shl.b32 	%r5, %r27, 1;
	setp.ge.s32 	%p2, %r4, %r10;
	mul.lo.s32 	%r6, %r4, %r11;
	setp.ge.s32 	%p3, %r5, %r11;
	mov.f32 	%f15, 0f461C3C00;
	or.pred  	%p4, %p2, %p3;
	@%p4 bra 	$L__BB2_3;
	add.s32 	%r29, %r5, %r6;
	mad.lo.s32 	%r30, %r29, %r12, %r3;
	mul.wide.s32 	%rd4, %r30, 4;
	add.s64 	%rd5, %rd1, %rd4;
	ld.global.f32 	%f10, [%rd5];
	min.f32 	%f15, %f10, 0f461C3C00;
$L__BB2_3:
	setp.ge.s32 	%p5, %r4, %r10;
	add.s32 	%r7, %r5, 1;
	setp.ge.s32 	%p6, %r7, %r11;
	or.pred  	%p7, %p5, %p6;
	@%p7 bra 	$L__BB2_5;
	add.s32 	%r31, %r7, %r6;
	mad.lo.s32 	%r32, %r31, %r12, %r3;
	mul.wide.s32 	%rd6, %r32, 4;
	add.s64 	%rd7, %rd1, %rd6;
	ld.global.f32 	%f11, [%rd7];
	setp.lt.f32 	%p8, %f11, %f15;
	selp.f32 	%f15, %f11, %f15, %p8;
$L__BB2_5:
	setp.ge.s32 	%p9, %r5, %r11;
	add.s32 	%r8, %r4, 1;
	setp.ge.s32 	%p10, %r8, %r10;
	add.s32 	%r9, %r6, %r11;
	or.pred  	%p11, %p10, %p9;
	@%p11 bra 	$L__BB2_7;
	add.s32 	%r33, %r5, %r9;
	mad.lo.s32 	%r34, %r33, %r12, %r3;
	mul.wide.s32 	%rd8, %r34, 4;
	add.s64 	%rd9, %rd1, %rd8;
	ld.global.f32 	%f12, [%rd9];
	setp.lt.f32 	%p12, %f12, %f15;
	selp.f32 	%f15, %f12, %f15, %p12;
$L__BB2_7:
	setp.ge.s32 	%p13, %r8, %r10;
	setp.ge.s32 	%p14, %r7, %r11;
	or.pred  	%p15, %p13, %p14;
	@%p15 bra 	$L__BB2_9;
	add.s32 	%r35, %r7, %r9;
	mad.lo.s32 	%r36, %r35, %r12, %r3;
	mul.wide.s32 	%rd10, %r36, 4;
	add.s64 	%rd11, %rd1, %rd10;
	ld.global.f32 	%f13, [%rd11];
	setp.lt.f32 	%p16, %f13, %f15;
	selp.f32 	%f15, %f13, %f15, %p16;
$L__BB2_9:
	cvta.to.global.u64 	%rd12, %rd2;
	mul.wide.s32 	%rd13, %r1, 4;
	add.s64 	%rd14, %rd12, %rd13;
	st.global.f32 	[%rd14], %f15;
$L__BB2_10:
	ret;

}


// ===== COMPILED SASS (sm_100) =====

	.target	sm_100

	.elftype	@"ET_EXEC"


//--------------------- .note.nv.tkinfo           --------------------------
	.section	.note.nv.tkinfo,"",@"SHT_NOTE"
	.sectionflags	@"SHF_NOTE_NV_TKINFO"
	.tkinfo
        /*0018*/ 	.word	0x00000002
        /*0030*/ 	.string	""
        /*0030*/ 	.string	"ptxas"
        /*0030*/ 	.string	"Cuda compilation tools, release 13.0, V13.0.88"
        /*0030*/ 	.string	"Build cuda_13.0.r13.0/compiler.36424714_0"
        /*0030*/ 	.string	"-arch sm_100 -m 64 "



//--------------------- .note.nv.cuinfo           --------------------------
	.section	.note.nv.cuinfo,"",@"SHT_NOTE"
	.sectionflags	@"SHF_NOTE_NV_CUINFO"
        /*0018*/ 	.short	0x0002
        /*001a*/ 	.short	0x0064
        /*001c*/ 	.short	0x0082
	.zero		2


//--------------------- .nv.info                  --------------------------
	.section	.nv.info,"",@"SHT_CUDA_INFO"
	.align	4


	//----- nvinfo : EIATTR_REGCOUNT
	.align		4
        /*0000*/ 	.byte	0x04, 0x2f
        /*0002*/ 	.short	(.L_1 - .L_0)
	.align		4
.L_0:
        /*0004*/ 	.word	index@(_Z14k_encode_imagePKfPfiff)
        /*0008*/ 	.word	0x0000000b


	//----- nvinfo : EIATTR_FRAME_SIZE
	.align		4
.L_1:
        /*000c*/ 	.byte	0x04, 0x11
        /*000e*/ 	.short	(.L_3 - .L_2)
	.align		4
.L_2:
        /*0010*/ 	.word	index@(_Z14k_encode_imagePKfPfiff)
        /*0014*/ 	.word	0x00000000


	//----- nvinfo : EIATTR_REGCOUNT
	.align		4
.L_3:
        /*0018*/ 	.byte	0x04, 0x2f
        /*001a*/ 	.short	(.L_5 - .L_4)
	.align		4
.L_4:
        /*001c*/ 	.word	index@(_Z17k_layer_inferencePKfPfS0_S0_P10InputEventiiiiiiiiffb)
        /*0020*/ 	.word	0x00000020


	//----- nvinfo : EIATTR_FRAME_SIZE
	.align		4
.L_5:
        /*0024*/ 	.byte	0x04, 0x11
        /*0026*/ 	.short	(.L_7 - .L_6)
	.align		4
.L_6:
        /*0028*/ 	.word	index@($__internal_0_$__cuda_sm3x_div_rn_noftz_f32_slowpath)
        /*002c*/ 	.word	0x00000000


	//----- nvinfo : EIATTR_FRAME_SIZE
	.align		4
.L_7:
        /*0030*/ 	.byte	0x04, 0x11
        /*0032*/ 	.short	(.L_9 - .L_8)
	.align		4
.L_8:
        /*0034*/ 	.word	index@(_Z17k_layer_inferencePKfPfS0_S0_P10InputEventiiiiiiiiffb)
        /*0038*/ 	.word	0x00000000


	//----- nvinfo : EIATTR_REGCOUNT
	.align		4
.L_9:
        /*003c*/ 	.byte	0x04, 0x2f
        /*003e*/ 	.short	(.L_11 - .L_10)
	.align		4
.L_10:
        /*0040*/ 	.word	index@(_Z9k_poolingPKfPfiii)
        /*0044*/ 	.word	0x00000015


	//----- nvinfo : EIATTR_FRAME_SIZE
	.align		4
.L_11:
        /*0048*/ 	.byte	0x04, 0x11
        /*004a*/ 	.short	(.L_13 - .L_12)
	.align		4
.L_12:
        /*004c*/ 	.word	index@(_Z9k_poolingPKfPfiii)
        /*0050*/ 	.word	0x00000000


	//----- nvinfo : EIATTR_MIN_STACK_SIZE
	.align		4
.L_13:
        /*0054*/ 	.byte	0x04, 0x12
        /*0056*/ 	.short	(.L_15 - .L_14)
	.align		4
.L_14:
        /*0058*/ 	.word	index@(_Z9k_poolingPKfPfiii)
        /*005c*/ 	.word	0x00000000


	//----- nvinfo : EIATTR_MIN_STACK_SIZE
	.align		4
.L_15:
        /*0060*/ 	.byte	0x04, 0x12
        /*0062*/ 	.short	(.L_17 - .L_16)
	.align		4
.L_16:
        /*0064*/ 	.word	index@(_Z17k_layer_inferencePKfPfS0_S0_P10InputEventiiiiiiiiffb)
        /*0068*/ 	.word	0x00000000


	//----- nvinfo : EIATTR_MIN_STACK_SIZE
	.align		4
.L_17:
        /*006c*/ 	.byte	0x04, 0x12
        /*006e*/ 	.short	(.L_19 - .L_18)
	.align		4
.L_18:
        /*0070*/ 	.word	index@(_Z14k_encode_imagePKfPfiff)
        /*0074*/ 	.word	0x00000000
.L_19:


//--------------------- .nv.compat                --------------------------
	.section	.nv.compat,"",@"SHT_CUDA_COMPAT_INFO"
	.align	4
        /*0000*/ 	.byte	0x02, 0x09, 0x00, 0x00, 0x02, 0x02, 0x01, 0x00, 0x02, 0x05, 0x05, 0x00, 0x03, 0x07, 0x01, 0x01
        /*0010*/ 	.byte	0x02, 0x03, 0x00, 0x00, 0x02, 0x06, 0x01, 0x00, 0x04, 0x0b, 0x08, 0x00, 0x01, 0x00, 0x00, 0x00
        /*0020*/ 	.byte	0x00, 0x00, 0x00, 0x00


//--------------------- .nv.info._Z9k_poolingPKfPfiii --------------------------
	.section	.nv.info._Z9k_poolingPKfPfiii,"",@"SHT_CUDA_INFO"
	.sectionflags	@""
	.align	4


	//----- nvinfo : EIATTR_CUDA_API_VERSION
	.align		4
        /*0000*/ 	.byte	0x04, 0x37
        /*0002*/ 	.short	(.L_21 - .L_20)
.L_20:
        /*0004*/ 	.word	0x00000082


	//----- nvinfo : EIATTR_KPARAM_INFO
	.align		4
.L_21:
        /*0008*/ 	.byte	0x04, 0x17
        /*000a*/ 	.short	(.L_23 - .L_22)
.L_22:
        /*000c*/ 	.word	0x00000000
        /*0010*/ 	.short	0x0004
        /*0012*/ 	.short	0x0018
        /*0014*/ 	.byte	0x00, 0xf0, 0x11, 0x00


	//----- nvinfo : EIATTR_KPARAM_INFO
	.align		4
.L_23:
        /*0018*/ 	.byte	0x04, 0x17
        /*001a*/ 	.short	(.L_25 - .L_24)
.L_24:
        /*001c*/ 	.word	0x00000000
        /*0020*/ 	.short	0x0003
        /*0022*/ 	.short	0x0014
        /*0024*/ 	.byte	0x00, 0xf0, 0x11, 0x00


	//----- nvinfo : EIATTR_KPARAM_INFO
	.align		4
.L_25:
        /*0028*/ 	.byte	0x04, 0x17
        /*002a*/ 	.short	(.L_27 - .L_26)
.L_26:
        /*002c*/ 	.word	0x00000000
        /*0030*/ 	.short	0x0002
        /*0032*/ 	.short	0x0010
        /*0034*/ 	.byte	0x00, 0xf0, 0x11, 0x00


	//----- nvinfo : EIATTR_KPARAM_INFO
	.align		4
.L_27:
        /*0038*/ 	.byte	0x04, 0x17
        /*003a*/ 	.short	(.L_29 - .L_28)
.L_28:
        /*003c*/ 	.word	0x00000000
        /*0040*/ 	.short	0x0001
        /*0042*/ 	.short	0x0008
        /*0044*/ 	.byte	0x00, 0xf5, 0x21, 0x00


	//----- nvinfo : EIATTR_KPARAM_INFO
	.align		4
.L_29:
        /*0048*/ 	.byte	0x04, 0x17
        /*004a*/ 	.short	(.L_31 - .L_30)
.L_30:
        /*004c*/ 	.word	0x00000000
        /*0050*/ 	.short	0x0000
        /*0052*/ 	.short	0x0000
        /*0054*/ 	.byte	0x00, 0xf5, 0x21, 0x00


	//----- nvinfo : EIATTR_SPARSE_MMA_MASK
	.align		4
.L_31:
        /*0058*/ 	.byte	0x03, 0x50
        /*005a*/ 	.short	0x0000


	//----- nvinfo : EIATTR_MAXREG_COUNT
	.align		4
        /*005c*/ 	.byte	0x03, 0x1b
        /*005e*/ 	.short	0x00ff


	//----- nvinfo : EIATTR_MERCURY_ISA_VERSION
	.align		4
        /*0060*/ 	.byte	0x03, 0x5f
        /*0062*/ 	.short	0x0101


	//----- nvinfo : EIATTR_VRC_CTA_INIT_COUNT
	.align		4
        /*0064*/ 	.byte	0x02, 0x4a
	.zero		1
	.zero		1


	//----- nvinfo : EIATTR_EXIT_INSTR_OFFSETS
	.align		4
        /*0068*/ 	.byte	0x04, 0x1c
        /*006a*/ 	.short	(.L_33 - .L_32)


	//   ....[0]....
.L_32:
        /*006c*/ 	.word	0x000000e0


	//   ....[1]....
        /*0070*/ 	.word	0x00000700


	//----- nvinfo : EIATTR_CBANK_PARAM_SIZE
	.align		4
.L_33:
        /*0074*/ 	.byte	0x03, 0x19
        /*0076*/ 	.short	0x001c


	//----- nvinfo : EIATTR_PARAM_CBANK
	.align		4
        /*0078*/ 	.byte	0x04, 0x0a
        /*007a*/ 	.short	(.L_35 - .L_34)
	.align		4
.L_34:
        /*007c*/ 	.word	index@(.nv.constant0._Z9k_poolingPKfPfiii)
        /*0080*/ 	.short	0x0380
        /*0082*/ 	.short	0x001c


	//----- nvinfo : EIATTR_SW_WAR
	.align		4
.L_35:
        /*0084*/ 	.byte	0x04, 0x36
        /*0086*/ 	.short	(.L_37 - .L_36)
.L_36:
        /*0088*/ 	.word	0x00000008
.L_37:


//--------------------- .nv.info._Z17k_layer_inferencePKfPfS0_S0_P10InputEventiiiiiiiiffb --------------------------
	.section	.nv.info._Z17k_layer_inferencePKfPfS0_S0_P10InputEventiiiiiiiiffb,"",@"SHT_CUDA_INFO"
	.sectionflags	@""
	.align	4


	//----- nvinfo : EIATTR_CUDA_API_VERSION
	.align		4
        /*0000*/ 	.byte	0x04, 0x37
        /*0002*/ 	.short	(.L_39 - .L_38)
.L_38:
        /*0004*/ 	.word	0x00000082


	//----- nvinfo : EIATTR_KPARAM_INFO
	.align		4
.L_39:
        /*0008*/ 	.byte	0x04, 0x17
        /*000a*/ 	.short	(.L_41 - .L_40)
.L_40:
        /*000c*/ 	.word	0x00000000
        /*0010*/ 	.short	0x000f
        /*0012*/ 	.short	0x0050
        /*0014*/ 	.byte	0x00, 0xf0, 0x05, 0x00


	//----- nvinfo : EIATTR_KPARAM_INFO
	.align		4
.L_41:
        /*0018*/ 	.byte	0x04, 0x17
        /*001a*/ 	.short	(.L_43 - .L_42)
.L_42:
        /*001c*/ 	.word	0x00000000
        /*0020*/ 	.short	0x000e
        /*0022*/ 	.short	0x004c
        /*0024*/ 	.byte	0x00, 0xf0, 0x11, 0x00


	//----- nvinfo : EIATTR_KPARAM_INFO
	.align		4
.L_43:
        /*0028*/ 	.byte	0x04, 0x17
        /*002a*/ 	.short	(.L_45 - .L_44)
.L_44:
        /*002c*/ 	.word	0x00000000
        /*0030*/ 	.short	0x000d
        /*0032*/ 	.short	0x0048
        /*0034*/ 	.byte	0x00, 0xf0, 0x11, 0x00


	//----- nvinfo : EIATTR_KPARAM_INFO
	.align		4
.L_45:
        /*0038*/ 	.byte	0x04, 0x17
        /*003a*/ 	.short	(.L_47 - .L_46)
.L_46:
        /*003c*/ 	.word	0x00000000
        /*0040*/ 	.short	0x000c
        /*0042*/ 	.short	0x0044
        /*0044*/ 	.byte	0x00, 0xf0, 0x11, 0x00


	//----- nvinfo : EIATTR_KPARAM_INFO
	.align		4
.L_47:
        /*0048*/ 	.byte	0x04, 0x17
        /*004a*/ 	.short	(.L_49 - .L_48)
.L_48:
        /*004c*/ 	.word	0x00000000
        /*0050*/ 	.short	0x000b
        /*0052*/ 	.short	0x0040
        /*0054*/ 	.byte	0x00, 0xf0, 0x11, 0x00


	//----- nvinfo : EIATTR_KPARAM_INFO
	.align		4
.L_49:
        /*0058*/ 	.byte	0x04, 0x17
        /*005a*/ 	.short	(.L_51 - .L_50)
.L_50:
        /*005c*/ 	.word	0x00000000
        /*0060*/ 	.short	0x000a
        /*0062*/ 	.short	0x003c
        /*0064*/ 	.byte	0x00, 0xf0, 0x11, 0x00


	//----- nvinfo : EIATTR_KPARAM_INFO
	.align		4
.L_51:
        /*0068*/ 	.byte	0x04, 0x17
        /*006a*/ 	.short	(.L_53 - .L_52)
.L_52:
        /*006c*/ 	.word	0x00000000
        /*0070*/ 	.short	0x0009
        /*0072*/ 	.short	0x0038
        /*0074*/ 	.byte	0x00, 0xf0, 0x11, 0x00


	//----- nvinfo : EIATTR_KPARAM_INFO
	.align		4
.L_53:
        /*0078*/ 	.byte	0x04, 0x17
        /*007a*/ 	.short	(.L_55 - .L_54)
.L_54:
        /*007c*/ 	.word	0x00000000
        /*0080*/ 	.short	0x0008
        /*0082*/ 	.short	0x0034
        /*0084*/ 	.byte	0x00, 0xf0, 0x11, 0x00


	//----- nvinfo : EIATTR_KPARAM_INFO
	.align		4
.L_55:
        /*0088*/ 	.byte	0x04, 0x17
        /*008a*/ 	.short	(.L_57 - .L_56)
.L_56:
        /*008c*/ 	.word	0x00000000
        /*0090*/ 	.short	0x0007
        /*0092*/ 	.short	0x0030
        /*0094*/ 	.byte	0x00, 0xf0, 0x11, 0x00


	//----- nvinfo : EIATTR_KPARAM_INFO
	.align		4
.L_57:
        /*0098*/ 	.byte	0x04, 0x17
        /*009a*/ 	.short	(.L_59 - .L_58)
.L_58:
        /*009c*/ 	.word	0x00000000
        /*00a0*/ 	.short	0x0006
        /*00a2*/ 	.short	0x002c
        /*00a4*/ 	.byte	0x00, 0xf0, 0x11, 0x00


	//----- nvinfo : EIATTR_KPARAM_INFO
	.align		4
.L_59:
        /*00a8*/ 	.byte	0x04, 0x17
        /*00aa*/ 	.short	(.L_61 - .L_60)
.L_60:
        /*00ac*/ 	.word	0x00000000
        /*00b0*/ 	.short	0x0005
        /*00b2*/ 	.short	0x0028
        /*00b4*/ 	.byte	0x00, 0xf0, 0x11, 0x00


	//----- nvinfo : EIATTR_KPARAM_INFO
	.align		4
.L_61:
        /*00b8*/ 	.byte	0x04, 0x17
        /*00ba*/ 	.short	(.L_63 - .L_62)
.L_62:
        /*00bc*/ 	.word	0x00000000
        /*00c0*/ 	.short	0x0004
        /*00c2*/ 	.short	0x0020
        /*00c4*/ 	.byte	0x00, 0xf5, 0x21, 0x00


	//----- nvinfo : EIATTR_KPARAM_INFO
	.align		4
.L_63:
        /*00c8*/ 	.byte	0x04, 0x17
        /*00ca*/ 	.short	(.L_65 - .L_64)
.L_64:
        /*00cc*/ 	.word	0x00000000
        /*00d0*/ 	.short	0x0003
        /*00d2*/ 	.short	0x0018
        /*00d4*/ 	.byte	0x00, 0xf5, 0x21, 0x00


	//----- nvinfo : EIATTR_KPARAM_INFO
	.align		4
.L_65:
        /*00d8*/ 	.byte	0x04, 0x17
        /*00da*/ 	.short	(.L_67 - .L_66)
.L_66:
        /*00dc*/ 	.word	0x00000000
        /*00e0*/ 	.short	0x0002
        /*00e2*/ 	.short	0x0010
        /*00e4*/ 	.byte	0x00, 0xf5, 0x21, 0x00


	//----- nvinfo : EIATTR_KPARAM_INFO
	.align		4
.L_67:
        /*00e8*/ 	.byte	0x04, 0x17
        /*00ea*/ 	.short	(.L_69 - .L_68)
.L_68:
        /*00ec*/ 	.word	0x00000000
        /*00f0*/ 	.short	0x0001
        /*00f2*/ 	.short	0x0008
        /*00f4*/ 	.byte	0x00, 0xf5, 0x21, 0x00


	//----- nvinfo : EIATTR_KPARAM_INFO
	.align		4
.L_69:
        /*00f8*/ 	.byte	0x04, 0x17
        /*00fa*/ 	.short	(.L_71 - .L_70)
.L_70:
        /*00fc*/ 	.word	0x00000000
        /*0100*/ 	.short	0x0000
        /*0102*/ 	.short	0x0000
        /*0104*/ 	.byte	0x00, 0xf5, 0x21, 0x00


	//----- nvinfo : EIATTR_SPARSE_MMA_MASK
	.align		4
.L_71:
        /*0108*/ 	.byte	0x03, 0x50
        /*010a*/ 	.short	0x0000


	//----- nvinfo : EIATTR_MAXREG_COUNT
	.align		4
        /*010c*/ 	.byte	0x03, 0x1b
        /*010e*/ 	.short	0x00ff


	//----- nvinfo : EIATTR_MERCURY_ISA_VERSION
	.align		4
        /*0110*/ 	.byte	0x03, 0x5f
        /*0112*/ 	.short	0x0101


	//----- nvinfo : EIATTR_VRC_CTA_INIT_COUNT
	.align		4
        /*0114*/ 	.byte	0x02, 0x4a
	.zero		1
	.zero		1


	//----- nvinfo : EIATTR_EXIT_INSTR_OFFSETS
	.align		4
        /*0118*/ 	.byte	0x04, 0x1c
        /*011a*/ 	.short	(.L_73 - .L_72)


	//   ....[0]....
.L_72:
        /*011c*/ 	.word	0x000000a0


	//   ....[1]....
        /*0120*/ 	.word	0x00001f90


	//----- nvinfo : EIATTR_CRS_STACK_SIZE
	.align		4
.L_73:
        /*0124*/ 	.byte	0x04, 0x1e
        /*0126*/ 	.short	(.L_75 - .L_74)
.L_74:
        /*0128*/ 	.word	0x00000000


	//----- nvinfo : EIATTR_CBANK_PARAM_SIZE
	.align		4
.L_75:
        /*012c*/ 	.byte	0x03, 0x19
        /*012e*/ 	.short	0x0051


	//----- nvinfo : EIATTR_PARAM_CBANK
	.align		4
        /*0130*/ 	.byte	0x04, 0x0a
        /*0132*/ 	.short	(.L_77 - .L_76)
	.align		4
.L_76:
        /*0134*/ 	.word	index@(.nv.constant0._Z17k_layer_inferencePKfPfS0_S0_P10InputEventiiiiiiiiffb)
        /*0138*/ 	.short	0x0380
        /*013a*/ 	.short	0x0051


	//----- nvinfo : EIATTR_SW_WAR
	.align		4
.L_77:
        /*013c*/ 	.byte	0x04, 0x36
        /*013e*/ 	.short	(.L_79 - .L_78)
.L_78:
        /*0140*/ 	.word	0x00000008
.L_79:


//--------------------- .nv.info._Z14k_encode_imagePKfPfiff --------------------------
	.section	.nv.info._Z14k_encode_imagePKfPfiff,"",@"SHT_CUDA_INFO"
	.sectionflags	@""
	.align	4


	//----- nvinfo : EIATTR_CUDA_API_VERSION
	.align		4
        /*0000*/ 	.byte	0x04, 0x37
        /*0002*/ 	.short	(.L_81 - .L_80)
.L_80:
        /*0004*/ 	.word	0x00000082


	//----- nvinfo : EIATTR_KPARAM_INFO
	.align		4
.L_81:
        /*0008*/ 	.byte	0x04, 0x17
        /*000a*/ 	.short	(.L_83 - .L_82)
.L_82:
        /*000c*/ 	.word	0x00000000
        /*0010*/ 	.short	0x0004
        /*0012*/ 	.short	0x0018
        /*0014*/ 	.byte	0x00, 0xf0, 0x11, 0x00


	//----- nvinfo : EIATTR_KPARAM_INFO
	.align		4
.L_83:
        /*0018*/ 	.byte	0x04, 0x17
        /*001a*/ 	.short	(.L_85 - .L_84)
.L_84:
        /*001c*/ 	.word	0x00000000
        /*0020*/ 	.short	0x0003
        /*0022*/ 	.short	0x0014
        /*0024*/ 	.byte	0x00, 0xf0, 0x11, 0x00


	//----- nvinfo : EIATTR_KPARAM_INFO
	.align		4
.L_85:
        /*0028*/ 	.byte	0x04, 0x17
        /*002a*/ 	.short	(.L_87 - .L_86)
.L_86:
        /*002c*/ 	.word	0x00000000
        /*0030*/ 	.short	0x0002
        /*0032*/ 	.short	0x0010
        /*0034*/ 	.byte	0x00, 0xf0, 0x11, 0x00


	//----- nvinfo : EIATTR_KPARAM_INFO
	.align		4
.L_87:
        /*0038*/ 	.byte	0x04, 0x17
        /*003a*/ 	.short	(.L_89 - .L_88)
.L_88:
        /*003c*/ 	.word	0x00000000
        /*0040*/ 	.short	0x0001
        /*0042*/ 	.short	0x0008
        /*0044*/ 	.byte	0x00, 0xf5, 0x21, 0x00


	//----- nvinfo : EIATTR_KPARAM_INFO
	.align		4
.L_89:
        /*0048*/ 	.byte	0x04, 0x17
        /*004a*/ 	.short	(.L_91 - .L_90)
.L_90:
        /*004c*/ 	.word	0x00000000
        /*0050*/ 	.short	0x0000
        /*0052*/ 	.short	0x0000
        /*0054*/ 	.byte	0x00, 0xf5, 0x21, 0x00


	//----- nvinfo : EIATTR_SPARSE_MMA_MASK
	.align		4
.L_91:
        /*0058*/ 	.byte	0x03, 0x50
        /*005a*/ 	.short	0x0000


	//----- nvinfo : EIATTR_MAXREG_COUNT
	.align		4
        /*005c*/ 	.byte	0x03, 0x1b
        /*005e*/ 	.short	0x00ff


	//----- nvinfo : EIATTR_MERCURY_ISA_VERSION
	.align		4
        /*0060*/ 	.byte	0x03, 0x5f
        /*0062*/ 	.short	0x0101


	//----- nvinfo : EIATTR_VRC_CTA_INIT_COUNT
	.align		4
        /*0064*/ 	.byte	0x02, 0x4a
	.zero		1
	.zero		1


	//----- nvinfo : EIATTR_EXIT_INSTR_OFFSETS
	.align		4
        /*0068*/ 	.byte	0x04, 0x1c
        /*006a*/ 	.short	(.L_93 - .L_92)


	//   ....[0]....
.L_92:
        /*006c*/ 	.word	0x00000070


	//   ....[1]....
        /*0070*/ 	.word	0x00000140


	//   ....[2]....
        /*0074*/ 	.word	0x000003a0


	//   ....[3]....
        /*0078*/ 	.word	0x000003e0


	//----- nvinfo : EIATTR_CBANK_PARAM_SIZE
	.align		4
.L_93:
        /*007c*/ 	.byte	0x03, 0x19
        /*007e*/ 	.short	0x001c


	//----- nvinfo : EIATTR_PARAM_CBANK
	.align		4
        /*0080*/ 	.byte	0x04, 0x0a
        /*0082*/ 	.short	(.L_95 - .L_94)
	.align		4
.L_94:
        /*0084*/ 	.word	index@(.nv.constant0._Z14k_encode_imagePKfPfiff)
        /*0088*/ 	.short	0x0380
        /*008a*/ 	.short	0x001c


	//----- nvinfo : EIATTR_SW_WAR
	.align		4
.L_95:
        /*008c*/ 	.byte	0x04, 0x36
        /*008e*/ 	.short	(.L_97 - .L_96)
.L_96:
        /*0090*/ 	.word	0x00000008
.L_97:


//--------------------- .nv.callgraph             --------------------------
	.section	.nv.callgraph,"",@"SHT_CUDA_CALLGRAPH"
	.align	4
	.sectionentsize	8
	.align		4
        /*0000*/ 	.word	0x00000000
	.align		4
        /*0004*/ 	.word	0xffffffff
	.align		4
        /*0008*/ 	.word	0x00000000
	.align		4
        /*000c*/ 	.word	0xfffffffe
	.align		4
        /*0010*/ 	.word	0x00000000
	.align		4
        /*0014*/ 	.word	0xfffffffd
	.align		4
        /*0018*/ 	.word	0x00000000
	.align		4
        /*001c*/ 	.word	0xfffffffc


//--------------------- .text._Z9k_poolingPKfPfiii --------------------------
	.section	.text._Z9k_poolingPKfPfiii,"ax",@progbits
	.align	128
        .global         _Z9k_poolingPKfPfiii
        .type           _Z9k_poolingPKfPfiii,@function
        .size           _Z9k_poolingPKfPfiii,(.L_x_51 - _Z9k_poolingPKfPfiii)
        .other          _Z9k_poolingPKfPfiii,@"STO_CUDA_ENTRY STV_DEFAULT"
_Z9k_poolingPKfPfiii:
.text._Z9k_poolingPKfPfiii:
[----:B------:R-:W-:Y:S08]  /*0000*/  LDC R1, c[0x0][0x37c] ;  /* 0x0000df00ff017b82 */ /* 0x000ff00000000800 */
[----:B------:R-:W0:Y:S01]  /*0010*/  LDC.64 R2, c[0x0][0x390] ;  /* 0x0000e400ff027b82 */ /* 0x000e220000000a00 */
[----:B------:R-:W1:Y:S07]  /*0020*/  S2R R9, SR_TID.X ;  /* 0x0000000000097919 */ /* 0x000e6e0000002100 */
[----:B------:R-:W1:Y:S08]  /*0030*/  S2UR UR4, SR_CTAID.X ;  /* 0x00000000000479c3 */ /* 0x000e700000002500 */
[----:B------:R-:W1:Y:S08]  /*0040*/  LDC R8, c[0x0][0x360] ;  /* 0x0000d800ff087b82 */ /* 0x000e700000000800 */
[----:B------:R-:W2:Y:S01]  /*0050*/  LDC R5, c[0x0][0x398] ;  /* 0x0000e600ff057b82 */ /* 0x000ea20000000800 */
[----:B0-----:R-:W-:-:S02]  /*0060*/  LEA.HI R0, R2, R2, RZ, 0x1 ;  /* 0x0000000202007211 */ /* 0x001fc400078f08ff */
[----:B------:R-:W-:Y:S02]  /*0070*/  LEA.HI R4, R3, R3, RZ, 0x1 ;  /* 0x0000000303047211 */ /* 0x000fe400078f08ff */
[----:B------:R-:W-:Y:S02]  /*0080*/  SHF.R.S32.HI R7, RZ, 0x1, R0 ;  /* 0x00000001ff077819 */ /* 0x000fe40000011400 */
[----:B------:R-:W-:-:S05]  /*0090*/  SHF.R.S32.HI R4, RZ, 0x1, R4 ;  /* 0x00000001ff047819 */ /* 0x000fca0000011404 */
[----:B------:R-:W-:Y:S02]  /*00a0*/  IMAD R6, R7, R4, RZ ;  /* 0x0000000407067224 */ /* 0x000fe400078e02ff */
[----:B-1----:R-:W-:Y:S02]  /*00b0*/  IMAD R0, R8, UR4, R9 ;  /* 0x0000000408007c24 */ /* 0x002fe4000f8e0209 */
[----:B--2---:R-:W-:-:S05]  /*00c0*/  IMAD R7, R6, R5, RZ ;  /* 0x0000000506077224 */ /* 0x004fca00078e02ff */
[----:B------:R-:W-:-:S13]  /*00d0*/  ISETP.GE.AND P0, PT, R0, R7, PT ;  /* 0x000000070000720c */ /* 0x000fda0003f06270 */
[----:B------:R-:W-:Y:S05]  /*00e0*/  @P0 EXIT ;  /* 0x000000000000094d */ /* 0x000fea0003800000 */
[----:B------:R-:W-:Y:S01]  /*00f0*/  IABS R11, R5 ;  /* 0x00000005000b7213 */ /* 0x000fe20000000000 */
[----:B------:R-:W0:Y:S01]  /*0100*/  LDCU.64 UR4, c[0x0][0x358] ;  /* 0x00006b00ff0477ac */ /* 0x000e220008000a00 */
[----:B------:R-:W-:Y:S02]  /*0110*/  IABS R10, R4 ;  /* 0x00000004000a7213 */ /* 0x000fe40000000000 */
[----:B------:R-:W1:Y:S01]  /*0120*/  I2F.RP R8, R11 ;  /* 0x0000000b00087306 */ /* 0x000e620000209400 */
[----:B------:R-:W-:-:S07]  /*0130*/  IABS R12, R0 ;  /* 0x00000000000c7213 */ /* 0x000fce0000000000 */
[----:B-1----:R-:W1:Y:S02]  /*0140*/  MUFU.RCP R8, R8 ;  /* 0x0000000800087308 */ /* 0x002e640000001000 */
[----:B-1----:R-:W-:-:S06]  /*0150*/  VIADD R7, R8, 0xffffffe ;  /* 0x0ffffffe08077836 */ /* 0x002fcc0000000000 */
[----:B------:R-:W1:Y:S02]  /*0160*/  F2I.FTZ.U32.TRUNC.NTZ R7, R7 ;  /* 0x0000000700077305 */ /* 0x000e64000021f000 */
[----:B-1----:R-:W-:-:S04]  /*0170*/  IMAD.MOV R6, RZ, RZ, -R7 ;  /* 0x000000ffff067224 */ /* 0x002fc800078e0a07 */
[----:B------:R-:W-:Y:S02]  /*0180*/  IMAD R9, R6, R11, RZ ;  /* 0x0000000b06097224 */ /* 0x000fe400078e02ff */
[----:B------:R-:W-:-:S05]  /*0190*/  HFMA2 R6, -RZ, RZ, 0, 0 ;  /* 0x00000000ff067431 */ /* 0x000fca00000001ff */
[----:B------:R-:W-:-:S04]  /*01a0*/  IMAD.HI.U32 R9, R7, R9, R6 ;  /* 0x0000000907097227 */ /* 0x000fc800078e0006 */
[----:B------:R-:W-:Y:S02]  /*01b0*/  IMAD.MOV.U32 R6, RZ, RZ, R10 ;  /* 0x000000ffff067224 */ /* 0x000fe400078e000a */
[----:B------:R-:W-:Y:S02]  /*01c0*/  IMAD.HI.U32 R7, R9, R12, RZ ;  /* 0x0000000c09077227 */ /* 0x000fe400078e00ff */
[----:B------:R-:W1:Y:S02]  /*01d0*/  I2F.RP R10, R6 ;  /* 0x00000006000a7306 */ /* 0x000e640000209400 */
[----:B------:R-:W-:-:S04]  /*01e0*/  IMAD.MOV R8, RZ, RZ, -R7 ;  /* 0x000000ffff087224 */ /* 0x000fc800078e0a07 */
[----:B------:R-:W-:-:S05]  /*01f0*/  IMAD R8, R11, R8, R12 ;  /* 0x000000080b087224 */ /* 0x000fca00078e020c */
[----:B------:R-:W-:Y:S01]  /*0200*/  ISETP.GT.U32.AND P1, PT, R11, R8, PT ;  /* 0x000000080b00720c */ /* 0x000fe20003f24070 */
[----:B-1----:R-:W1:-:S12]  /*0210*/  MUFU.RCP R10, R10 ;  /* 0x0000000a000a7308 */ /* 0x002e580000001000 */
[-C--:B------:R-:W-:Y:S01]  /*0220*/  @!P1 IADD3 R8, PT, PT, R8, -R11.reuse, RZ ;  /* 0x8000000b08089210 */ /* 0x080fe20007ffe0ff */
[----:B------:R-:W-:Y:S01]  /*0230*/  @!P1 VIADD R7, R7, 0x1 ;  /* 0x0000000107079836 */ /* 0x000fe20000000000 */
[----:B------:R-:W-:Y:S02]  /*0240*/  ISETP.NE.AND P1, PT, R5, RZ, PT ;  /* 0x000000ff0500720c */ /* 0x000fe40003f25270 */
[----:B------:R-:W-:Y:S02]  /*0250*/  ISETP.GE.U32.AND P0, PT, R8, R11, PT ;  /* 0x0000000b0800720c */ /* 0x000fe40003f06070 */
[----:B------:R-:W-:Y:S01]  /*0260*/  LOP3.LUT R8, R0, R5, RZ, 0x3c, !PT ;  /* 0x0000000500087212 */ /* 0x000fe200078e3cff */
[----:B-1----:R-:W-:-:S03]  /*0270*/  VIADD R9, R10, 0xffffffe ;  /* 0x0ffffffe0a097836 */ /* 0x002fc60000000000 */
[----:B------:R-:W-:Y:S02]  /*0280*/  ISETP.GE.AND P2, PT, R8, RZ, PT ;  /* 0x000000ff0800720c */ /* 0x000fe40003f46270 */
[----:B------:R-:W-:Y:S01]  /*0290*/  IABS R8, R4 ;  /* 0x0000000400087213 */ /* 0x000fe20000000000 */
[----:B------:R-:W1:Y:S03]  /*02a0*/  F2I.FTZ.U32.TRUNC.NTZ R9, R9 ;  /* 0x0000000900097305 */ /* 0x000e66000021f000 */
[----:B------:R-:W-:Y:S01]  /*02b0*/  IADD3 R12, PT, PT, RZ, -R8, RZ ;  /* 0x80000008ff0c7210 */ /* 0x000fe20007ffe0ff */
[----:B------:R-:W-:Y:S01]  /*02c0*/  IMAD.MOV.U32 R8, RZ, RZ, RZ ;  /* 0x000000ffff087224 */ /* 0x000fe200078e00ff */
[----:B------:R-:W-:-:S05]  /*02d0*/  @P0 IADD3 R7, PT, PT, R7, 0x1, RZ ;  /* 0x0000000107070810 */ /* 0x000fca0007ffe0ff */
[----:B------:R-:W-:Y:S01]  /*02e0*/  @!P2 IMAD.MOV R7, RZ, RZ, -R7 ;  /* 0x000000ffff07a224 */ /* 0x000fe200078e0a07 */
[----:B------:R-:W-:-:S04]  /*02f0*/  @!P1 LOP3.LUT R7, RZ, R5, RZ, 0x33, !PT ;  /* 0x00000005ff079212 */ /* 0x000fc800078e33ff */
[----:B------:R-:W-:Y:S01]  /*0300*/  IABS R10, R7 ;  /* 0x00000007000a7213 */ /* 0x000fe20000000000 */
[----:B-1----:R-:W-:-:S04]  /*0310*/  IMAD.MOV R11, RZ, RZ, -R9 ;  /* 0x000000ffff0b7224 */ /* 0x002fc800078e0a09 */
[----:B------:R-:W-:-:S04]  /*0320*/  IMAD R11, R11, R6, RZ ;  /* 0x000000060b0b7224 */ /* 0x000fc800078e02ff */
[----:B------:R-:W-:-:S04]  /*0330*/  IMAD.HI.U32 R8, R9, R11, R8 ;  /* 0x0000000b09087227 */ /* 0x000fc800078e0008 */
[----:B------:R-:W-:Y:S01]  /*0340*/  IMAD.MOV.U32 R9, RZ, RZ, R10 ;  /* 0x000000ffff097224 */ /* 0x000fe200078e000a */
[----:B------:R-:W-:-:S03]  /*0350*/  MOV R10, R12 ;  /* 0x0000000c000a7202 */ /* 0x000fc60000000f00 */
[----:B------:R-:W-:-:S04]  /*0360*/  IMAD.HI.U32 R8, R8, R9, RZ ;  /* 0x0000000908087227 */ /* 0x000fc800078e00ff */
[----:B------:R-:W-:-:S05]  /*0370*/  IMAD R9, R8, R10, R9 ;  /* 0x0000000a08097224 */ /* 0x000fca00078e0209 */
[----:B------:R-:W-:-:S13]  /*0380*/  ISETP.GT.U32.AND P1, PT, R6, R9, PT ;  /* 0x000000090600720c */ /* 0x000fda0003f24070 */
[----:B------:R-:W-:Y:S02]  /*0390*/  @!P1 IMAD.IADD R9, R9, 0x1, -R6 ;  /* 0x0000000109099824 */ /* 0x000fe400078e0a06 */
[----:B------:R-:W-:Y:S01]  /*03a0*/  @!P1 VIADD R8, R8, 0x1 ;  /* 0x0000000108089836 */ /* 0x000fe20000000000 */
[----:B------:R-:W-:Y:S02]  /*03b0*/  ISETP.NE.AND P1, PT, R4, RZ, PT ;  /* 0x000000ff0400720c */ /* 0x000fe40003f25270 */
[----:B------:R-:W-:Y:S02]  /*03c0*/  ISETP.GE.U32.AND P0, PT, R9, R6, PT ;  /* 0x000000060900720c */ /* 0x000fe40003f06070 */
[----:B------:R-:W-:-:S04]  /*03d0*/  LOP3.LUT R6, R7, R4, RZ, 0x3c, !PT ;  /* 0x0000000407067212 */ /* 0x000fc800078e3cff */
[----:B------:R-:W-:-:S07]  /*03e0*/  ISETP.GE.AND P2, PT, R6, RZ, PT ;  /* 0x000000ff0600720c */ /* 0x000fce0003f46270 */
[----:B------:R-:W-:-:S06]  /*03f0*/  @P0 IADD3 R8, PT, PT, R8, 0x1, RZ ;  /* 0x0000000108080810 */ /* 0x000fcc0007ffe0ff */
[----:B------:R-:W-:Y:S01]  /*0400*/  @!P2 IMAD.MOV R8, RZ, RZ, -R8 ;  /* 0x000000ffff08a224 */ /* 0x000fe200078e0a08 */
[----:B------:R-:W-:-:S05]  /*0410*/  @!P1 LOP3.LUT R8, RZ, R4, RZ, 0x33, !PT ;  /* 0x00000004ff089212 */ /* 0x000fca00078e33ff */
[----:B------:R-:W-:Y:S02]  /*0420*/  IMAD.MOV R6, RZ, RZ, -R8 ;  /* 0x000000ffff067224 */ /* 0x000fe400078e0a08 */
[----:B------:R-:W-:Y:S02]  /*0430*/  IMAD.SHL.U32 R16, R8, 0x2, RZ ;  /* 0x0000000208107824 */ /* 0x000fe400078e00ff */
[----:B------:R-:W-:Y:S02]  /*0440*/  IMAD R4, R4, R6, R7 ;  /* 0x0000000604047224 */ /* 0x000fe400078e0207 */
[C---:B------:R-:W-:Y:S01]  /*0450*/  IMAD R17, R16.reuse, R3, R3 ;  /* 0x0000000310117224 */ /* 0x040fe200078e0203 */
[----:B------:R-:W-:Y:S02]  /*0460*/  IADD3 R9, PT, PT, R16, 0x1, RZ ;  /* 0x0000000110097810 */ /* 0x000fe40007ffe0ff */
[----:B------:R-:W-:-:S04]  /*0470*/  SHF.L.U32 R18, R4, 0x1, RZ ;  /* 0x0000000104127819 */ /* 0x000fc800000006ff */
[C---:B------:R-:W-:Y:S01]  /*0480*/  ISETP.GE.AND P0, PT, R18.reuse, R3, PT ;  /* 0x000000031200720c */ /* 0x040fe20003f06270 */
[----:B------:R-:W-:-:S03]  /*0490*/  VIADD R4, R18, 0x1 ;  /* 0x0000000112047836 */ /* 0x000fc60000000000 */
[-C--:B------:R-:W-:Y:S02]  /*04a0*/  ISETP.GE.OR P3, PT, R16, R2.reuse, P0 ;  /* 0x000000021000720c */ /* 0x080fe40000766670 */
[----:B------:R-:W-:Y:S02]  /*04b0*/  ISETP.GE.AND P1, PT, R4, R3, PT ;  /* 0x000000030400720c */ /* 0x000fe40003f26270 */
[CC--:B------:R-:W-:Y:S02]  /*04c0*/  ISETP.GE.OR P0, PT, R9.reuse, R2.reuse, P0 ;  /* 0x000000020900720c */ /* 0x0c0fe40000706670 */
[-C--:B------:R-:W-:Y:S02]  /*04d0*/  ISETP.GE.OR P2, PT, R16, R2.reuse, P1 ;  /* 0x000000021000720c */ /* 0x080fe40000f46670 */
[----:B------:R-:W-:Y:S01]  /*04e0*/  ISETP.GE.OR P1, PT, R9, R2, P1 ;  /* 0x000000020900720c */ /* 0x000fe20000f26670 */
[----:B------:R-:W-:-:S04]  /*04f0*/  IMAD.MOV R2, RZ, RZ, -R7 ;  /* 0x000000ffff027224 */ /* 0x000fc800078e0a07 */
[----:B------:R-:W1:Y:S01]  /*0500*/  @!P3 LDC.64 R12, c[0x0][0x380] ;  /* 0x0000e000ff0cbb82 */ /* 0x000e620000000a00 */
[----:B------:R-:W-:Y:S02]  /*0510*/  @!P3 IMAD R8, R16, R3, R18 ;  /* 0x000000031008b224 */ /* 0x000fe400078e0212 */
[----:B------:R-:W-:-:S03]  /*0520*/  IMAD R2, R5, R2, R0 ;  /* 0x0000000205027224 */ /* 0x000fc600078e0200 */
[----:B------:R-:W-:Y:S02]  /*0530*/  @!P2 IMAD R14, R16, R3, R4 ;  /* 0x00000003100ea224 */ /* 0x000fe400078e0204 */
[----:B------:R-:W2:Y:S01]  /*0540*/  @!P2 LDC.64 R10, c[0x0][0x380] ;  /* 0x0000e000ff0aab82 */ /* 0x000ea20000000a00 */
[-CC-:B------:R-:W-:Y:S02]  /*0550*/  @!P3 IMAD R15, R8, R5.reuse, R2.reuse ;  /* 0x00000005080fb224 */ /* 0x180fe400078e0202 */
[----:B------:R-:W-:Y:S01]  /*0560*/  @!P2 IMAD R3, R14, R5, R2 ;  /* 0x000000050e03a224 */ /* 0x000fe200078e0202 */
[----:B------:R-:W-:-:S04]  /*0570*/  @!P0 IADD3 R14, PT, PT, R18, R17, RZ ;  /* 0x00000011120e8210 */ /* 0x000fc80007ffe0ff */
[----:B------:R-:W3:Y:S08]  /*0580*/  @!P0 LDC.64 R6, c[0x0][0x380] ;  /* 0x0000e000ff068b82 */ /* 0x000ef00000000a00 */
[----:B------:R-:W4:Y:S01]  /*0590*/  @!P1 LDC.64 R8, c[0x0][0x380] ;  /* 0x0000e000ff089b82 */ /* 0x000f220000000a00 */
[----:B-1----:R-:W-:-:S06]  /*05a0*/  @!P3 IMAD.WIDE R12, R15, 0x4, R12 ;  /* 0x000000040f0cb825 */ /* 0x002fcc00078e020c */
[----:B0-----:R-:W5:Y:S01]  /*05b0*/  @!P3 LDG.E R12, desc[UR4][R12.64] ;  /* 0x000000040c0cb981 */ /* 0x001f62000c1e1900 */
[----:B--2---:R-:W-:-:S04]  /*05c0*/  @!P2 IMAD.WIDE R10, R3, 0x4, R10 ;  /* 0x00000004030aa825 */ /* 0x004fc800078e020a */
[----:B------:R-:W-:Y:S02]  /*05d0*/  @!P0 IMAD R3, R14, R5, R2 ;  /* 0x000000050e038224 */ /* 0x000fe400078e0202 */
[----:B------:R-:W2:Y:S01]  /*05e0*/  @!P2 LDG.E R10, desc[UR4][R10.64] ;  /* 0x000000040a0aa981 */ /* 0x000ea2000c1e1900 */
[----:B------:R-:W-:Y:S02]  /*05f0*/  @!P1 IMAD.IADD R4, R4, 0x1, R17 ;  /* 0x0000000104049824 */ /* 0x000fe400078e0211 */
[----:B---3--:R-:W-:-:S04]  /*0600*/  @!P0 IMAD.WIDE R6, R3, 0x4, R6 ;  /* 0x0000000403068825 */ /* 0x008fc800078e0206 */
[----:B------:R-:W-:Y:S02]  /*0610*/  @!P1 IMAD R5, R4, R5, R2 ;  /* 0x0000000504059224 */ /* 0x000fe400078e0202 */
[----:B------:R-:W3:Y:S01]  /*0620*/  @!P0 LDG.E R6, desc[UR4][R6.64] ;  /* 0x0000000406068981 */ /* 0x000ee2000c1e1900 */
[----:B------:R-:W0:Y:S01]  /*0630*/  LDC.64 R2, c[0x0][0x388] ;  /* 0x0000e200ff027b82 */ /* 0x000e220000000a00 */
[----:B----4-:R-:W-:-:S06]  /*0640*/  @!P1 IMAD.WIDE R8, R5, 0x4, R8 ;  /* 0x0000000405089825 */ /* 0x010fcc00078e0208 */
[----:B------:R-:W4:Y:S01]  /*0650*/  @!P1 LDG.E R8, desc[UR4][R8.64] ;  /* 0x0000000408089981 */ /* 0x000f22000c1e1900 */
[----:B------:R-:W-:Y:S02]  /*0660*/  HFMA2 R5, -RZ, RZ, 6.109375, 1 ;  /* 0x461c3c00ff057431 */ /* 0x000fe400000001ff */
[----:B0-----:R-:W-:Y:S01]  /*0670*/  IMAD.WIDE R2, R0, 0x4, R2 ;  /* 0x0000000400027825 */ /* 0x001fe200078e0202 */
[----:B-----5:R-:W-:-:S04]  /*0680*/  @!P3 FMNMX R5, R12, 9999, PT ;  /* 0x461c3c000c05b809 */ /* 0x020fc80003800000 */
[----:B--2---:R-:W-:-:S04]  /*0690*/  @!P2 FSETP.GEU.AND P3, PT, R10, R5, PT ;  /* 0x000000050a00a20b */ /* 0x004fc80003f6e000 */
[----:B------:R-:W-:-:S04]  /*06a0*/  @!P2 FSEL R5, R10, R5, !P3 ;  /* 0x000000050a05a208 */ /* 0x000fc80005800000 */
[----:B---3--:R-:W-:-:S04]  /*06b0*/  @!P0 FSETP.GEU.AND P2, PT, R6, R5, PT ;  /* 0x000000050600820b */ /* 0x008fc80003f4e000 */
[----:B------:R-:W-:-:S04]  /*06c0*/  @!P0 FSEL R5, R6, R5, !P2 ;  /* 0x0000000506058208 */ /* 0x000fc80005000000 */
[----:B----4-:R-:W-:-:S04]  /*06d0*/  @!P1 FSETP.GEU.AND P0, PT, R8, R5, PT ;  /* 0x000000050800920b */ /* 0x010fc80003f0e000 */
[----:B------:R-:W-:-:S05]  /*06e0*/  @!P1 FSEL R5, R8, R5, !P0 ;  /* 0x0000000508059208 */ /* 0x000fca0004000000 */
[----:B------:R-:W-:Y:S01]  /*06f0*/  STG.E desc[UR4][R2.64], R5 ;  /* 0x0000000502007986 */ /* 0x000fe2000c101904 */
[----:B------:R-:W-:Y:S05]  /*0700*/  EXIT ;  /* 0x000000000000794d */ /* 0x000fea0003800000 */
.L_x_0:
[----:B------:R-:W-:-:S00]  /*0710*/  BRA `(.L_x_0) ;  /* 0xfffffffc00fc7947 */ /* 0x000fc0000383ffff */
[----:B------:R-:W-:-:S00]  /*0720*/  NOP ;  /* 0x0000000000007918 */ /* 0x000fc00000000000 */
        /* <DEDUP_REMOVED lines=13> */
.L_x_51:


//--------------------- .text._Z17k_layer_inferencePKfPfS0_S0_P10InputEventiiiiiiiiffb --------------------------
	.section	.text._Z17k_layer_inferencePKfPfS0_S0_P10InputEventiiiiiiiiffb,"ax",@progbits
	.align	128
        .global         _Z17k_layer_inferencePKfPfS0_S0_P10InputEventiiiiiiiiffb
        .type           _Z17k_layer_inferencePKfPfS0_S0_P10InputEventiiiiiiiiffb,@function
        .size           _Z17k_layer_inferencePKfPfS0_S0_P10InputEventiiiiiiiiffb,(.L_x_50 - _Z17k_layer_inferencePKfPfS0_S0_P10InputEventiiiiiiiiffb)
        .other          _Z17k_layer_inferencePKfPfS0_S0_P10InputEventiiiiiiiiffb,@"STO_CUDA_ENTRY STV_DEFAULT"
_Z17k_layer_inferencePKfPfS0_S0_P10InputEventiiiiiiiiffb:
.text._Z17k_layer_inferencePKfPfS0_S0_P10InputEventiiiiiiiiffb:
[----:B------:R-:W-:Y:S01]  /*0000*/  LDC R1, c[0x0][0x37c] ;  /* 0x0000df00ff017b82 */ /* 0x000fe20000000800 */
[----:B------:R-:W0:Y:S07]  /*0010*/  S2R R3, SR_TID.X ;  /* 0x0000000000037919 */ /* 0x000e2e0000002100 */
[----:B------:R-:W1:Y:S01]  /*0020*/  LDC.64 R6, c[0x0][0x3b8] ;  /* 0x0000ee00ff067b82 */ /* 0x000e620000000a00 */
[----:B------:R-:W1:Y:S07]  /*0030*/  LDCU UR5, c[0x0][0x3b4] ;  /* 0x00007680ff0577ac */ /* 0x000e6e0008000800 */
[----:B------:R-:W0:Y:S08]  /*0040*/  S2UR UR4, SR_CTAID.X ;  /* 0x00000000000479c3 */ /* 0x000e300000002500 */
[----:B------:R-:W0:Y:S01]  /*0050*/  LDC R0, c[0x0][0x360] ;  /* 0x0000d800ff007b82 */ /* 0x000e220000000800 */
[----:B-1----:R-:W-:-:S02]  /*0060*/  IMAD R2, R6, UR5, RZ ;  /* 0x0000000506027c24 */ /* 0x002fc4000f8e02ff */
[----:B0-----:R-:W-:Y:S02]  /*0070*/  IMAD R0, R0, UR4, R3 ;  /* 0x0000000400007c24 */ /* 0x001fe4000f8e0203 */
[----:B------:R-:W-:-:S05]  /*0080*/  IMAD R3, R2, R7, RZ ;  /* 0x0000000702037224 */ /* 0x000fca00078e02ff */
[----:B------:R-:W-:-:S13]  /*0090*/  ISETP.GE.AND P0, PT, R0, R3, PT ;  /* 0x000000030000720c */ /* 0x000fda0003f06270 */
[----:B------:R-:W-:Y:S05]  /*00a0*/  @P0 EXIT ;  /* 0x000000000000094d */ /* 0x000fea0003800000 */
[----:B------:R-:W0:Y:S01]  /*00b0*/  LDCU.U8 UR4, c[0x0][0x3d0] ;  /* 0x00007a00ff0477ac */ /* 0x000e220008000000 */
[----:B------:R-:W1:Y:S01]  /*00c0*/  LDC.64 R8, c[0x0][0x398] ;  /* 0x0000e600ff087b82 */ /* 0x000e620000000a00 */
[----:B------:R-:W-:Y:S02]  /*00d0*/  HFMA2 R4, -RZ, RZ, 0, 0 ;  /* 0x00000000ff047431 */ /* 0x000fe400000001ff */
[----:B------:R-:W-:Y:S01]  /*00e0*/  IMAD.MOV.U32 R2, RZ, RZ, RZ ;  /* 0x000000ffff027224 */ /* 0x000fe200078e00ff */
[----:B------:R-:W2:Y:S01]  /*00f0*/  LDCU.64 UR8, c[0x0][0x358] ;  /* 0x00006b00ff0877ac */ /* 0x000ea20008000a00 */
[----:B------:R-:W-:Y:S01]  /*0100*/  IMAD.MOV.U32 R3, RZ, RZ, R0 ;  /* 0x000000ffff037224 */ /* 0x000fe200078e0000 */
[----:B0-----:R-:W-:-:S04]  /*0110*/  UPRMT UR4, UR4, 0x8880, URZ ;  /* 0x0000888004047896 */ /* 0x001fc800080000ff */
[----:B------:R-:W-:-:S09]  /*0120*/  UISETP.NE.AND UP0, UPT, UR4, URZ, UPT ;  /* 0x000000ff0400728c */ /* 0x000fd2000bf05270 */
[----:B--2---:R-:W-:Y:S05]  /*0130*/  BRA.U UP0, `(.L_x_1) ;  /* 0x0000000100d47547 */ /* 0x004fea000b800000 */
[----:B------:R-:W-:Y:S02]  /*0140*/  IABS R12, R7 ;  /* 0x00000007000c7213 */ /* 0x000fe40000000000 */
[----:B------:R-:W-:Y:S02]  /*0150*/  IABS R10, R0 ;  /* 0x00000000000a7213 */ /* 0x000fe40000000000 */
[----:B------:R-:W0:Y:S01]  /*0160*/  I2F.RP R4, R12 ;  /* 0x0000000c00047306 */ /* 0x000e220000209400 */
[----:B------:R-:W-:-:S07]  /*0170*/  IABS R14, R6 ;  /* 0x00000006000e7213 */ /* 0x000fce0000000000 */
[----:B0-----:R-:W0:Y:S02]  /*0180*/  MUFU.RCP R4, R4 ;  /* 0x0000000400047308 */ /* 0x001e240000001000 */
[----:B0-----:R-:W-:Y:S01]  /*0190*/  VIADD R2, R4, 0xffffffe ;  /* 0x0ffffffe04027836 */ /* 0x001fe20000000000 */
[----:B------:R-:W-:-:S05]  /*01a0*/  LOP3.LUT R4, R0, R7, RZ, 0x3c, !PT ;  /* 0x0000000700047212 */ /* 0x000fca00078e3cff */
[----:B------:R0:W2:Y:S01]  /*01b0*/  F2I.FTZ.U32.TRUNC.NTZ R3, R2 ;  /* 0x0000000200037305 */ /* 0x0000a2000021f000 */
[----:B------:R-:W-:Y:S02]  /*01c0*/  ISETP.GE.AND P2, PT, R4, RZ, PT ;  /* 0x000000ff0400720c */ /* 0x000fe40003f46270 */
[----:B0-----:R-:W-:Y:S01]  /*01d0*/  MOV R2, RZ ;  /* 0x000000ff00027202 */ /* 0x001fe20000000f00 */
[----:B--2---:R-:W-:-:S04]  /*01e0*/  IMAD.MOV R5, RZ, RZ, -R3 ;  /* 0x000000ffff057224 */ /* 0x004fc800078e0a03 */
[----:B------:R-:W-:-:S04]  /*01f0*/  IMAD R5, R5, R12, RZ ;  /* 0x0000000c05057224 */ /* 0x000fc800078e02ff */
[----:B------:R-:W-:Y:S02]  /*0200*/  IMAD.HI.U32 R3, R3, R5, R2 ;  /* 0x0000000503037227 */ /* 0x000fe400078e0002 */
[----:B------:R-:W0:Y:S04]  /*0210*/  I2F.RP R5, R14 ;  /* 0x0000000e00057306 */ /* 0x000e280000209400 */
[----:B------:R-:W-:-:S04]  /*0220*/  IMAD.HI.U32 R2, R3, R10, RZ ;  /* 0x0000000a03027227 */ /* 0x000fc800078e00ff */
[----:B------:R-:W-:-:S04]  /*0230*/  IMAD.MOV R3, RZ, RZ, -R2 ;  /* 0x000000ffff037224 */ /* 0x000fc800078e0a02 */
[C---:B------:R-:W-:Y:S01]  /*0240*/  IMAD R3, R12.reuse, R3, R10 ;  /* 0x000000030c037224 */ /* 0x040fe200078e020a */
[----:B0-----:R-:W0:Y:S04]  /*0250*/  MUFU.RCP R5, R5 ;  /* 0x0000000500057308 */ /* 0x001e280000001000 */
[----:B------:R-:W-:-:S13]  /*0260*/  ISETP.GT.U32.AND P1, PT, R12, R3, PT ;  /* 0x000000030c00720c */ /* 0x000fda0003f24070 */
[----:B------:R-:W-:Y:S01]  /*0270*/  @!P1 IMAD.IADD R3, R3, 0x1, -R12 ;  /* 0x0000000103039824 */ /* 0x000fe200078e0a0c */
[----:B0-----:R-:W-:Y:S01]  /*0280*/  IADD3 R10, PT, PT, R5, 0xffffffe, RZ ;  /* 0x0ffffffe050a7810 */ /* 0x001fe20007ffe0ff */
[----:B------:R-:W-:Y:S01]  /*0290*/  @!P1 VIADD R2, R2, 0x1 ;  /* 0x0000000102029836 */ /* 0x000fe20000000000 */
[----:B------:R-:W-:Y:S02]  /*02a0*/  ISETP.NE.AND P1, PT, R7, RZ, PT ;  /* 0x000000ff0700720c */ /* 0x000fe40003f25270 */
[----:B------:R-:W-:Y:S02]  /*02b0*/  ISETP.GE.U32.AND P0, PT, R3, R12, PT ;  /* 0x0000000c0300720c */ /* 0x000fe40003f06070 */
[----:B------:R-:W0:Y:S11]  /*02c0*/  F2I.FTZ.U32.TRUNC.NTZ R3, R10 ;  /* 0x0000000a00037305 */ /* 0x000e36000021f000 */
[----:B------:R-:W-:-:S02]  /*02d0*/  @P0 VIADD R2, R2, 0x1 ;  /* 0x0000000102020836 */ /* 0x000fc40000000000 */
[----:B0-----:R-:W-:-:S03]  /*02e0*/  IMAD.MOV R5, RZ, RZ, -R3 ;  /* 0x000000ffff057224 */ /* 0x001fc600078e0a03 */
[----:B------:R-:W-:Y:S02]  /*02f0*/  MOV R11, R2 ;  /* 0x00000002000b7202 */ /* 0x000fe40000000f00 */
[----:B------:R-:W-:Y:S01]  /*0300*/  MOV R2, RZ ;  /* 0x000000ff00027202 */ /* 0x000fe20000000f00 */
[----:B------:R-:W-:Y:S02]  /*0310*/  IMAD R5, R5, R14, RZ ;  /* 0x0000000e05057224 */ /* 0x000fe400078e02ff */
[----:B------:R-:W-:Y:S01]  /*0320*/  @!P2 IMAD.MOV R11, RZ, RZ, -R11 ;  /* 0x000000ffff0ba224 */ /* 0x000fe200078e0a0b */
[----:B------:R-:W-:Y:S01]  /*0330*/  @!P1 LOP3.LUT R11, RZ, R7, RZ, 0x33, !PT ;  /* 0x00000007ff0b9212 */ /* 0x000fe200078e33ff */
[----:B------:R-:W-:-:S03]  /*0340*/  IMAD.HI.U32 R2, R3, R5, R2 ;  /* 0x0000000503027227 */ /* 0x000fc600078e0002 */
[----:B------:R-:W-:-:S05]  /*0350*/  IABS R4, R11 ;  /* 0x0000000b00047213 */ /* 0x000fca0000000000 */
[----:B------:R-:W-:-:S04]  /*0360*/  IMAD.MOV.U32 R3, RZ, RZ, R4 ;  /* 0x000000ffff037224 */ /* 0x000fc800078e0004 */
[----:B------:R-:W-:-:S04]  /*0370*/  IMAD.HI.U32 R2, R2, R3, RZ ;  /* 0x0000000302027227 */ /* 0x000fc800078e00ff */
[----:B------:R-:W-:-:S04]  /*0380*/  IMAD.MOV R4, RZ, RZ, -R2 ;  /* 0x000000ffff047224 */ /* 0x000fc800078e0a02 */
[----:B------:R-:W-:-:S05]  /*0390*/  IMAD R3, R14, R4, R3 ;  /* 0x000000040e037224 */ /* 0x000fca00078e0203 */
[----:B------:R-:W-:-:S13]  /*03a0*/  ISETP.GT.U32.AND P1, PT, R14, R3, PT ;  /* 0x000000030e00720c */ /* 0x000fda0003f24070 */
[-C--:B------:R-:W-:Y:S01]  /*03b0*/  @!P1 IADD3 R3, PT, PT, R3, -R14.reuse, RZ ;  /* 0x8000000e03039210 */ /* 0x080fe20007ffe0ff */
[----:B------:R-:W-:Y:S01]  /*03c0*/  @!P1 VIADD R2, R2, 0x1 ;  /* 0x0000000102029836 */ /* 0x000fe20000000000 */
[----:B------:R-:W-:Y:S02]  /*03d0*/  ISETP.NE.AND P1, PT, R6, RZ, PT ;  /* 0x000000ff0600720c */ /* 0x000fe40003f25270 */
[----:B------:R-:W-:Y:S02]  /*03e0*/  ISETP.GE.U32.AND P0, PT, R3, R14, PT ;  /* 0x0000000e0300720c */ /* 0x000fe40003f06070 */
[----:B------:R-:W-:-:S04]  /*03f0*/  LOP3.LUT R3, R11, R6, RZ, 0x3c, !PT ;  /* 0x000000060b037212 */ /* 0x000fc800078e3cff */
[----:B------:R-:W-:Y:S01]  /*0400*/  ISETP.GE.AND P2, PT, R3, RZ, PT ;  /* 0x000000ff0300720c */ /* 0x000fe20003f46270 */
[----:B------:R-:W-:-:S04]  /*0410*/  IMAD.MOV R3, RZ, RZ, -R11 ;  /* 0x000000ffff037224 */ /* 0x000fc800078e0a0b */
[----:B------:R-:W-:Y:S02]  /*0420*/  IMAD R3, R7, R3, R0 ;  /* 0x0000000307037224 */ /* 0x000fe400078e0200 */
[----:B------:R-:W-:-:S06]  /*0430*/  @P0 VIADD R2, R2, 0x1 ;  /* 0x0000000102020836 */ /* 0x000fcc0000000000 */
[----:B------:R-:W-:Y:S02]  /*0440*/  @!P2 IADD3 R2, PT, PT, -R2, RZ, RZ ;  /* 0x000000ff0202a210 */ /* 0x000fe40007ffe1ff */
[----:B------:R-:W-:-:S04]  /*0450*/  @!P1 LOP3.LUT R2, RZ, R6, RZ, 0x33, !PT ;  /* 0x00000006ff029212 */ /* 0x000fc800078e33ff */
[----:B------:R-:W-:Y:S01]  /*0460*/  MOV R4, R2 ;  /* 0x0000000200047202 */ /* 0x000fe20000000f00 */
[----:B------:R-:W-:-:S04]  /*0470*/  IMAD.MOV R5, RZ, RZ, -R2 ;  /* 0x000000ffff057224 */ /* 0x000fc800078e0a02 */
[----:B------:R-:W-:-:S07]  /*0480*/  IMAD R2, R6, R5, R11 ;  /* 0x0000000506027224 */ /* 0x000fce00078e020b */
.L_x_1:
[----:B-1----:R-:W-:Y:S01]  /*0490*/  IMAD.WIDE R8, R3, 0x4, R8 ;  /* 0x0000000403087825 */ /* 0x002fe200078e0208 */
[----:B------:R-:W0:Y:S04]  /*04a0*/  LDC.64 R12, c[0x0][0x3a0] ;  /* 0x0000e800ff0c7b82 */ /* 0x000e280000000a00 */
[----:B------:R1:W5:Y:S01]  /*04b0*/  LDG.E R5, desc[UR8][R8.64] ;  /* 0x0000000808057981 */ /* 0x000362000c1e1900 */
[----:B------:R-:W-:Y:S01]  /*04c0*/  UISETP.NE.AND UP0, UPT, UR4, URZ, UPT ;  /* 0x000000ff0400728c */ /* 0x000fe2000bf05270 */
[----:B------:R-:W-:-:S04]  /*04d0*/  IMAD.SHL.U32 R7, R0, 0x1000, RZ ;  /* 0x0000100000077824 */ /* 0x000fc800078e00ff */
[----:B0-----:R-:W-:-:S04]  /*04e0*/  IMAD.WIDE R12, R7, 0x8, R12 ;  /* 0x00000008070c7825 */ /* 0x001fc800078e020c */
[----:B-1----:R-:W-:Y:S05]  /*04f0*/  BRA.U !UP0, `(.L_x_2) ;  /* 0x0000000508687547 */ /* 0x002fea000b800000 */
[----:B------:R-:W0:Y:S01]  /*0500*/  LDCU UR4, c[0x0][0x3b0] ;  /* 0x00007600ff0477ac */ /* 0x000e220008000800 */
[----:B------:R-:W-:Y:S01]  /*0510*/  IMAD.MOV.U32 R6, RZ, RZ, RZ ;  /* 0x000000ffff067224 */ /* 0x000fe200078e00ff */
[----:B0-----:R-:W-:-:S09]  /*0520*/  UISETP.GE.AND UP0, UPT, UR4, 0x1, UPT ;  /* 0x000000010400788c */ /* 0x001fd2000bf06270 */
[----:B------:R-:W-:Y:S05]  /*0530*/  BRA.U !UP0, `(.L_x_3) ;  /* 0x0000000d08c47547 */ /* 0x000fea000b800000 */
[----:B------:R-:W-:Y:S01]  /*0540*/  UISETP.GE.U32.AND UP0, UPT, UR4, 0x4, UPT ;  /* 0x000000040400788c */ /* 0x000fe2000bf06070 */
[----:B------:R-:W-:Y:S01]  /*0550*/  MOV R2, RZ ;  /* 0x000000ff00027202 */ /* 0x000fe20000000f00 */
[----:B------:R-:W-:Y:S01]  /*0560*/  ULOP3.LUT UR5, UR4, 0x3, URZ, 0xc0, !UPT ;  /* 0x0000000304057892 */ /* 0x000fe2000f8ec0ff */
[----:B------:R-:W-:-:S03]  /*0570*/  IMAD.MOV.U32 R6, RZ, RZ, RZ ;  /* 0x000000ffff067224 */ /* 0x000fc600078e00ff */
[----:B------:R-:W-:-:S03]  /*0580*/  UISETP.NE.AND UP1, UPT, UR5, URZ, UPT ;  /* 0x000000ff0500728c */ /* 0x000fc6000bf25270 */
[----:B------:R-:W-:Y:S08]  /*0590*/  BRA.U !UP0, `(.L_x_4) ;  /* 0x0000000108ec7547 */ /* 0x000ff0000b800000 */
[----:B------:R-:W0:Y:S01]  /*05a0*/  LDC.64 R8, c[0x0][0x380] ;  /* 0x0000e000ff087b82 */ /* 0x000e220000000a00 */
[----:B------:R-:W-:Y:S01]  /*05b0*/  ULOP3.LUT UR4, UR4, 0x7ffffffc, URZ, 0xc0, !UPT ;  /* 0x7ffffffc04047892 */ /* 0x000fe2000f8ec0ff */
[----:B------:R-:W-:-:S05]  /*05c0*/  CS2R R6, SRZ ;  /* 0x0000000000067805 */ /* 0x000fca000001ff00 */
[----:B------:R-:W-:-:S07]  /*05d0*/  IMAD.U32 R2, RZ, RZ, UR4 ;  /* 0x00000004ff027e24 */ /* 0x000fce000f8e00ff */
.L_x_5:
[----:B01----:R-:W-:-:S05]  /*05e0*/  IMAD.WIDE.U32 R10, R7, 0x4, R8 ;  /* 0x00000004070a7825 */ /* 0x003fca00078e0008 */
[----:B------:R-:W2:Y:S01]  /*05f0*/  LDG.E R23, desc[UR8][R10.64] ;  /* 0x000000080a177981 */ /* 0x000ea2000c1e1900 */
[----:B------:R-:W-:-:S04]  /*0600*/  ISETP.GT.AND P0, PT, R6, 0xfff, PT ;  /* 0x00000fff0600780c */ /* 0x000fc80003f04270 */
[----:B--2---:R-:W-:-:S13]  /*0610*/  FSETP.GEU.OR P0, PT, R23, 9999, P0 ;  /* 0x461c3c001700780b */ /* 0x004fda000070e400 */
[----:B------:R-:W0:Y:S08]  /*0620*/  @!P0 LDC R4, c[0x0][0x3bc] ;  /* 0x0000ef00ff048b82 */ /* 0x000e300000000800 */
[----:B------:R-:W1:Y:S01]  /*0630*/  @!P0 LDC.64 R14, c[0x0][0x390] ;  /* 0x0000e400ff0e8b82 */ /* 0x000e620000000a00 */
[----:B0-----:R-:W-:-:S04]  /*0640*/  @!P0 IMAD R17, R7, R4, R3 ;  /* 0x0000000407118224 */ /* 0x001fc800078e0203 */
[----:B-1----:R-:W-:-:S05]  /*0650*/  @!P0 IMAD.WIDE R14, R17, 0x4, R14 ;  /* 0x00000004110e8825 */ /* 0x002fca00078e020e */
[----:B------:R-:W2:Y:S01]  /*0660*/  @!P0 LDG.E R21, desc[UR8][R14.64] ;  /* 0x000000080e158981 */ /* 0x000ea2000c1e1900 */
[----:B------:R-:W-:-:S05]  /*0670*/  @!P0 IMAD.WIDE R16, R6, 0x8, R12 ;  /* 0x0000000806108825 */ /* 0x000fca00078e020c */
[----:B------:R0:W-:Y:S01]  /*0680*/  @!P0 STG.E desc[UR8][R16.64], R23 ;  /* 0x0000001710008986 */ /* 0x0001e2000c101908 */
[----:B------:R-:W-:-:S03]  /*0690*/  @!P0 IADD3 R6, PT, PT, R6, 0x1, RZ ;  /* 0x0000000106068810 */ /* 0x000fc60007ffe0ff */
[----:B--2---:R1:W-:Y:S04]  /*06a0*/  @!P0 STG.E desc[UR8][R16.64+0x4], R21 ;  /* 0x0000041510008986 */ /* 0x0043e8000c101908 */
[----:B------:R-:W2:Y:S01]  /*06b0*/  LDG.E R25, desc[UR8][R10.64+0x4] ;  /* 0x000004080a197981 */ /* 0x000ea2000c1e1900 */
[----:B------:R-:W-:-:S04]  /*06c0*/  ISETP.GT.AND P0, PT, R6, 0xfff, PT ;  /* 0x00000fff0600780c */ /* 0x000fc80003f04270 */
[----:B--2---:R-:W-:-:S13]  /*06d0*/  FSETP.GEU.OR P0, PT, R25, 9999, P0 ;  /* 0x461c3c001900780b */ /* 0x004fda000070e400 */
[----:B------:R-:W2:Y:S08]  /*06e0*/  @!P0 LDC R4, c[0x0][0x3bc] ;  /* 0x0000ef00ff048b82 */ /* 0x000eb00000000800 */
[----:B------:R-:W3:Y:S01]  /*06f0*/  @!P0 LDC.64 R18, c[0x0][0x390] ;  /* 0x0000e400ff128b82 */ /* 0x000ee20000000a00 */
[----:B--2---:R-:W-:-:S04]  /*0700*/  @!P0 IMAD R4, R7, R4, R4 ;  /* 0x0000000407048224 */ /* 0x004fc800078e0204 */
[----:B------:R-:W-:-:S04]  /*0710*/  @!P0 IMAD.IADD R15, R4, 0x1, R3 ;  /* 0x00000001040f8824 */ /* 0x000fc800078e0203 */
[----:B---3--:R-:W-:-:S05]  /*0720*/  @!P0 IMAD.WIDE R14, R15, 0x4, R18 ;  /* 0x000000040f0e8825 */ /* 0x008fca00078e0212 */
[----:B0-----:R-:W2:Y:S01]  /*0730*/  @!P0 LDG.E R23, desc[UR8][R14.64] ;  /* 0x000000080e178981 */ /* 0x001ea2000c1e1900 */
[----:B-1----:R-:W-:-:S05]  /*0740*/  @!P0 IMAD.WIDE R16, R6, 0x8, R12 ;  /* 0x0000000806108825 */ /* 0x002fca00078e020c */
[----:B------:R-:W-:Y:S01]  /*0750*/  @!P0 STG.E desc[UR8][R16.64], R25 ;  /* 0x0000001910008986 */ /* 0x000fe2000c101908 */
[----:B------:R-:W-:-:S03]  /*0760*/  @!P0 VIADD R6, R6, 0x1 ;  /* 0x0000000106068836 */ /* 0x000fc60000000000 */
[----:B--2---:R0:W-:Y:S04]  /*0770*/  @!P0 STG.E desc[UR8][R16.64+0x4], R23 ;  /* 0x0000041710008986 */ /* 0x0041e8000c101908 */
[----:B------:R-:W2:Y:S01]  /*0780*/  LDG.E R27, desc[UR8][R10.64+0x8] ;  /* 0x000008080a1b7981 */ /* 0x000ea2000c1e1900 */
[----:B------:R-:W-:-:S04]  /*0790*/  ISETP.GT.AND P0, PT, R6, 0xfff, PT ;  /* 0x00000fff0600780c */ /* 0x000fc80003f04270 */
[----:B--2---:R-:W-:-:S13]  /*07a0*/  FSETP.GEU.OR P0, PT, R27, 9999, P0 ;  /* 0x461c3c001b00780b */ /* 0x004fda000070e400 */
[----:B------:R-:W1:Y:S01]  /*07b0*/  @!P0 LDC R20, c[0x0][0x3bc] ;  /* 0x0000ef00ff148b82 */ /* 0x000e620000000800 */
[----:B------:R-:W-:-:S07]  /*07c0*/  @!P0 IADD3 R4, PT, PT, R7, 0x2, RZ ;  /* 0x0000000207048810 */ /* 0x000fce0007ffe0ff */
[----:B------:R-:W2:Y:S01]  /*07d0*/  @!P0 LDC.64 R18, c[0x0][0x390] ;  /* 0x0000e400ff128b82 */ /* 0x000ea20000000a00 */
[----:B-1----:R-:W-:-:S04]  /*07e0*/  @!P0 IMAD R15, R4, R20, R3 ;  /* 0x00000014040f8224 */ /* 0x002fc800078e0203 */
[----:B--2---:R-:W-:-:S05]  /*07f0*/  @!P0 IMAD.WIDE R14, R15, 0x4, R18 ;  /* 0x000000040f0e8825 */ /* 0x004fca00078e0212 */
[----:B------:R-:W2:Y:S01]  /*0800*/  @!P0 LDG.E R21, desc[UR8][R14.64] ;  /* 0x000000080e158981 */ /* 0x000ea2000c1e1900 */
[----:B0-----:R-:W-:-:S05]  /*0810*/  @!P0 IMAD.WIDE R16, R6, 0x8, R12 ;  /* 0x0000000806108825 */ /* 0x001fca00078e020c */
[----:B------:R-:W-:Y:S01]  /*0820*/  @!P0 STG.E desc[UR8][R16.64], R27 ;  /* 0x0000001b10008986 */ /* 0x000fe2000c101908 */
[----:B------:R-:W-:-:S03]  /*0830*/  @!P0 VIADD R6, R6, 0x1 ;  /* 0x0000000106068836 */ /* 0x000fc60000000000 */
[----:B--2---:R0:W-:Y:S04]  /*0840*/  @!P0 STG.E desc[UR8][R16.64+0x4], R21 ;  /* 0x0000041510008986 */ /* 0x0041e8000c101908 */
[----:B------:R-:W2:Y:S01]  /*0850*/  LDG.E R11, desc[UR8][R10.64+0xc] ;  /* 0x00000c080a0b7981 */ /* 0x000ea2000c1e1900 */
[----:B------:R-:W-:-:S04]  /*0860*/  ISETP.GT.AND P0, PT, R6, 0xfff, PT ;  /* 0x00000fff0600780c */ /* 0x000fc80003f04270 */
[----:B--2---:R-:W-:-:S13]  /*0870*/  FSETP.GEU.OR P0, PT, R11, 9999, P0 ;  /* 0x461c3c000b00780b */ /* 0x004fda000070e400 */
[----:B------:R-:W1:Y:S01]  /*0880*/  @!P0 LDC R20, c[0x0][0x3bc] ;  /* 0x0000ef00ff148b82 */ /* 0x000e620000000800 */
[----:B------:R-:W-:-:S07]  /*0890*/  @!P0 VIADD R4, R7, 0x3 ;  /* 0x0000000307048836 */ /* 0x000fce0000000000 */
[----:B------:R-:W2:Y:S01]  /*08a0*/  @!P0 LDC.64 R18, c[0x0][0x390] ;  /* 0x0000e400ff128b82 */ /* 0x000ea20000000a00 */
[----:B-1----:R-:W-:-:S04]  /*08b0*/  @!P0 IMAD R15, R4, R20, R3 ;  /* 0x00000014040f8224 */ /* 0x002fc800078e0203 */
[----:B--2---:R-:W-:-:S06]  /*08c0*/  @!P0 IMAD.WIDE R14, R15, 0x4, R18 ;  /* 0x000000040f0e8825 */ /* 0x004fcc00078e0212 */
[----:B------:R-:W2:Y:S01]  /*08d0*/  @!P0 LDG.E R15, desc[UR8][R14.64] ;  /* 0x000000080e0f8981 */ /* 0x000ea2000c1e1900 */
[----:B0-----:R-:W-:Y:S01]  /*08e0*/  @!P0 IMAD.WIDE R16, R6, 0x8, R12 ;  /* 0x0000000806108825 */ /* 0x001fe200078e020c */
[----:B------:R-:W-:-:S03]  /*08f0*/  IADD3 R7, PT, PT, R7, 0x4, RZ ;  /* 0x0000000407077810 */ /* 0x000fc60007ffe0ff */
[----:B------:R-:W-:Y:S01]  /*0900*/  @!P0 VIADD R6, R6, 0x1 ;  /* 0x0000000106068836 */ /* 0x000fe20000000000 */
[----:B------:R1:W-:Y:S01]  /*0910*/  @!P0 STG.E desc[UR8][R16.64], R11 ;  /* 0x0000000b10008986 */ /* 0x0003e2000c101908 */
[----:B------:R-:W-:-:S03]  /*0920*/  ISETP.NE.AND P1, PT, R7, R2, PT ;  /* 0x000000020700720c */ /* 0x000fc60003f25270 */
[----:B--2---:R1:W-:Y:S10]  /*0930*/  @!P0 STG.E desc[UR8][R16.64+0x4], R15 ;  /* 0x0000040f10008986 */ /* 0x0043f4000c101908 */
[----:B------:R-:W-:Y:S05]  /*0940*/  @P1 BRA `(.L_x_5) ;  /* 0xfffffffc00241947 */ /* 0x000fea000383ffff */
.L_x_4:
[----:B------:R-:W-:Y:S05]  /*0950*/  BRA.U !UP1, `(.L_x_3) ;  /* 0x0000000909bc7547 */ /* 0x000fea000b800000 */
[----:B------:R-:W0:Y:S01]  /*0960*/  LDC.64 R8, c[0x0][0x380] ;  /* 0x0000e000ff087b82 */ /* 0x000e220000000a00 */
[----:B------:R-:W-:-:S05]  /*0970*/  UMOV UR4, URZ ;  /* 0x000000ff00047c82 */ /* 0x000fca0008000000 */
.L_x_6:
[----:B01-3--:R-:W-:-:S06]  /*0980*/  IMAD.WIDE.U32 R10, R2, 0x4, R8 ;  /* 0x00000004020a7825 */ /* 0x00bfcc00078e0008 */
[----:B------:R-:W2:Y:S01]  /*0990*/  LDG.E R11, desc[UR8][R10.64] ;  /* 0x000000080a0b7981 */ /* 0x000ea2000c1e1900 */
[----:B------:R-:W-:-:S04]  /*09a0*/  ISETP.GT.AND P0, PT, R6, 0xfff, PT ;  /* 0x00000fff0600780c */ /* 0x000fc80003f04270 */
[----:B--2---:R-:W-:-:S13]  /*09b0*/  FSETP.GEU.OR P0, PT, R11, 9999, P0 ;  /* 0x461c3c000b00780b */ /* 0x004fda000070e400 */
[----:B------:R-:W0:Y:S08]  /*09c0*/  @!P0 LDC R7, c[0x0][0x3bc] ;  /* 0x0000ef00ff078b82 */ /* 0x000e300000000800 */
[----:B------:R-:W1:Y:S01]  /*09d0*/  @!P0 LDC.64 R14, c[0x0][0x390] ;  /* 0x0000e400ff0e8b82 */ /* 0x000e620000000a00 */
[----:B0-----:R-:W-:-:S04]  /*09e0*/  @!P0 IMAD R7, R2, R7, R3 ;  /* 0x0000000702078224 */ /* 0x001fc800078e0203 */
[----:B-1----:R-:W-:-:S06]  /*09f0*/  @!P0 IMAD.WIDE R14, R7, 0x4, R14 ;  /* 0x00000004070e8825 */ /* 0x002fcc00078e020e */
[----:B------:R-:W2:Y:S01]  /*0a00*/  @!P0 LDG.E R15, desc[UR8][R14.64] ;  /* 0x000000080e0f8981 */ /* 0x000ea2000c1e1900 */
[----:B------:R-:W-:Y:S01]  /*0a10*/  @!P0 IMAD.WIDE R16, R6, 0x8, R12 ;  /* 0x0000000806108825 */ /* 0x000fe200078e020c */
[----:B------:R-:W-:Y:S01]  /*0a20*/  UIADD3 UR4, UPT, UPT, UR4, 0x1, URZ ;  /* 0x0000000104047890 */ /* 0x000fe2000fffe0ff */
[----:B------:R-:W-:Y:S02]  /*0a30*/  IADD3 R2, PT, PT, R2, 0x1, RZ ;  /* 0x0000000102027810 */ /* 0x000fe40007ffe0ff */
[----:B------:R-:W-:Y:S01]  /*0a40*/  @!P0 VIADD R6, R6, 0x1 ;  /* 0x0000000106068836 */ /* 0x000fe20000000000 */
[----:B------:R3:W-:Y:S01]  /*0a50*/  @!P0 STG.E desc[UR8][R16.64], R11 ;  /* 0x0000000b10008986 */ /* 0x0007e2000c101908 */
[----:B------:R-:W-:-:S03]  /*0a60*/  UISETP.NE.AND UP0, UPT, UR4, UR5, UPT ;  /* 0x000000050400728c */ /* 0x000fc6000bf05270 */
[----:B--2---:R3:W-:Y:S06]  /*0a70*/  @!P0 STG.E desc[UR8][R16.64+0x4], R15 ;  /* 0x0000040f10008986 */ /* 0x0047ec000c101908 */
[----:B------:R-:W-:Y:S05]  /*0a80*/  BRA.U UP0, `(.L_x_6) ;  /* 0xfffffffd00bc7547 */ /* 0x000fea000b83ffff */
[----:B------:R-:W-:Y:S05]  /*0a90*/  BRA `(.L_x_3) ;  /* 0x00000008006c7947 */ /* 0x000fea0003800000 */
.L_x_2:
[----:B------:R-:W0:Y:S01]  /*0aa0*/  LDC.64 R6, c[0x0][0x3c0] ;  /* 0x0000f000ff067b82 */ /* 0x000e220000000a00 */
[----:B------:R-:W0:Y:S02]  /*0ab0*/  LDCU UR4, c[0x0][0x3b0] ;  /* 0x00007600ff0477ac */ /* 0x000e240008000800 */
[----:B0-----:R-:W-:-:S04]  /*0ac0*/  VIMNMX3 R6, R6, UR4, R7, PT ;  /* 0x0000000406067c0f */ /* 0x001fc8000b800107 */
[----:B------:R-:W-:Y:S01]  /*0ad0*/  ISETP.GE.AND P0, PT, R6, 0x1, PT ;  /* 0x000000010600780c */ /* 0x000fe20003f06270 */
[----:B------:R-:W-:-:S12]  /*0ae0*/  IMAD.MOV.U32 R6, RZ, RZ, RZ ;  /* 0x000000ffff067224 */ /* 0x000fd800078e00ff */
[----:B------:R-:W-:Y:S05]  /*0af0*/  @!P0 BRA `(.L_x_3) ;  /* 0x0000000800548947 */ /* 0x000fea0003800000 */
[----:B------:R-:W-:Y:S01]  /*0b00*/  IMAD.MOV.U32 R6, RZ, RZ, RZ ;  /* 0x000000ffff067224 */ /* 0x000fe200078e00ff */
[----:B------:R-:W-:Y:S02]  /*0b10*/  ULOP3.LUT UR12, UR4, 0x3, URZ, 0xc0, !UPT ;  /* 0x00000003040c7892 */ /* 0x000fe4000f8ec0ff */
[----:B------:R-:W-:-:S03]  /*0b20*/  ULOP3.LUT UR6, UR4, 0x7ffffffc, URZ, 0xc0, !UPT ;  /* 0x7ffffffc04067892 */ /* 0x000fc6000f8ec0ff */
[----:B------:R-:W-:-:S09]  /*0b30*/  UMOV UR4, URZ ;  /* 0x000000ff00047c82 */ /* 0x000fd20008000000 */
.L_x_16:
[----:B0-----:R-:W0:Y:S01]  /*0b40*/  LDCU UR5, c[0x0][0x3ac] ;  /* 0x00007580ff0577ac */ /* 0x001e220008000800 */
[----:B------:R-:W-:-:S05]  /*0b50*/  IADD3 R7, PT, PT, R4, UR4, RZ ;  /* 0x0000000404077c10 */ /* 0x000fca000fffe0ff */
[----:B0-----:R-:W-:Y:S01]  /*0b60*/  IMAD R7, R7, UR5, R2 ;  /* 0x0000000507077c24 */ /* 0x001fe2000f8e0202 */
[----:B---3--:R-:W-:-:S06]  /*0b70*/  UMOV UR5, URZ ;  /* 0x000000ff00057c82 */ /* 0x008fcc0008000000 */
.L_x_15:
[----:B0-----:R-:W0:Y:S01]  /*0b80*/  LDCU UR11, c[0x0][0x3b0] ;  /* 0x00007600ff0b77ac */ /* 0x001e220008000800 */
[----:B------:R-:W-:Y:S02]  /*0b90*/  VIADD R9, R7, UR5 ;  /* 0x0000000507097c36 */ /* 0x000fe40008000000 */
[----:B------:R-:W-:Y:S01]  /*0ba0*/  HFMA2 R15, -RZ, RZ, 0, 0 ;  /* 0x00000000ff0f7431 */ /* 0x000fe200000001ff */
[----:B------:R-:W1:Y:S01]  /*0bb0*/  LDCU UR10, c[0x0][0x3c4] ;  /* 0x00007880ff0a77ac */ /* 0x000e620008000800 */
[----:B0-----:R-:W-:Y:S01]  /*0bc0*/  IMAD.U32 R8, RZ, RZ, UR11 ;  /* 0x0000000bff087e24 */ /* 0x001fe2000f8e00ff */
[----:B-1----:R-:W-:-:S04]  /*0bd0*/  UIMAD UR7, UR4, UR10, UR5 ;  /* 0x0000000a040772a4 */ /* 0x002fc8000f8e0205 */
[----:B------:R-:W-:Y:S01]  /*0be0*/  ISETP.GE.U32.AND P0, PT, R8, 0x4, PT ;  /* 0x000000040800780c */ /* 0x000fe20003f06070 */
[----:B------:R-:W-:-:S04]  /*0bf0*/  UIADD3 UR5, UPT, UPT, UR5, 0x1, URZ ;  /* 0x0000000105057890 */ /* 0x000fc8000fffe0ff */
[----:B------:R-:W-:-:S08]  /*0c00*/  UISETP.NE.AND UP0, UPT, UR5, UR10, UPT ;  /* 0x0000000a0500728c */ /* 0x000fd0000bf05270 */
[----:B---3--:R-:W-:Y:S05]  /*0c10*/  @!P0 BRA `(.L_x_7) ;  /* 0x0000000400008947 */ /* 0x008fea0003800000 */
[----:B------:R-:W0:Y:S01]  /*0c20*/  LDC R8, c[0x0][0x3b0] ;  /* 0x0000ec00ff087b82 */ /* 0x000e220000000800 */
[----:B------:R-:W-:-:S07]  /*0c30*/  IMAD.MOV.U32 R11, RZ, RZ, RZ ;  /* 0x000000ffff0b7224 */ /* 0x000fce00078e00ff */
[----:B------:R-:W1:Y:S02]  /*0c40*/  LDC.64 R14, c[0x0][0x380] ;  /* 0x0000e000ff0e7b82 */ /* 0x000e640000000a00 */
.L_x_8:
[----:B0--3--:R-:W-:-:S04]  /*0c50*/  IMAD R17, R9, R8, R11 ;  /* 0x0000000809117224 */ /* 0x009fc800078e020b */
[----:B-1----:R-:W-:-:S05]  /*0c60*/  IMAD.WIDE R16, R17, 0x4, R14 ;  /* 0x0000000411107825 */ /* 0x002fca00078e020e */
[----:B------:R-:W2:Y:S01]  /*0c70*/  LDG.E R27, desc[UR8][R16.64] ;  /* 0x00000008101b7981 */ /* 0x000ea2000c1e1900 */
[----:B------:R-:W-:-:S04]  /*0c80*/  ISETP.GT.AND P0, PT, R6, 0xfff, PT ;  /* 0x00000fff0600780c */ /* 0x000fc80003f04270 */
[----:B--2---:R-:W-:-:S13]  /*0c90*/  FSETP.GEU.OR P0, PT, R27, 9999, P0 ;  /* 0x461c3c001b00780b */ /* 0x004fda000070e400 */
[----:B------:R-:W0:Y:S01]  /*0ca0*/  @!P0 LDC R23, c[0x0][0x3bc] ;  /* 0x0000ef00ff178b82 */ /* 0x000e220000000800 */
[----:B------:R-:W-:-:S07]  /*0cb0*/  @!P0 IMAD R10, R8, UR7, R11 ;  /* 0x00000007080a8c24 */ /* 0x000fce000f8e020b */
[----:B------:R-:W1:Y:S01]  /*0cc0*/  @!P0 LDC.64 R18, c[0x0][0x390] ;  /* 0x0000e400ff128b82 */ /* 0x000e620000000a00 */
[----:B0-----:R-:W-:-:S04]  /*0cd0*/  @!P0 IMAD R23, R10, R23, R3 ;  /* 0x000000170a178224 */ /* 0x001fc800078e0203 */
[----:B-1----:R-:W-:-:S05]  /*0ce0*/  @!P0 IMAD.WIDE R22, R23, 0x4, R18 ;  /* 0x0000000417168825 */ /* 0x002fca00078e0212 */
[----:B------:R-:W2:Y:S01]  /*0cf0*/  @!P0 LDG.E R25, desc[UR8][R22.64] ;  /* 0x0000000816198981 */ /* 0x000ea2000c1e1900 */
[----:B------:R-:W-:-:S05]  /*0d00*/  @!P0 IMAD.WIDE R18, R6, 0x8, R12 ;  /* 0x0000000806128825 */ /* 0x000fca00078e020c */
[----:B------:R-:W-:Y:S01]  /*0d10*/  @!P0 STG.E desc[UR8][R18.64], R27 ;  /* 0x0000001b12008986 */ /* 0x000fe2000c101908 */
[----:B------:R-:W-:-:S03]  /*0d20*/  @!P0 VIADD R6, R6, 0x1 ;  /* 0x0000000106068836 */ /* 0x000fc60000000000 */
[----:B--2---:R0:W-:Y:S04]  /*0d30*/  @!P0 STG.E desc[UR8][R18.64+0x4], R25 ;  /* 0x0000041912008986 */ /* 0x0041e8000c101908 */
[----:B------:R-:W2:Y:S01]  /*0d40*/  LDG.E R29, desc[UR8][R16.64+0x4] ;  /* 0x00000408101d7981 */ /* 0x000ea2000c1e1900 */
[----:B------:R-:W-:-:S04]  /*0d50*/  ISETP.GT.AND P0, PT, R6, 0xfff, PT ;  /* 0x00000fff0600780c */ /* 0x000fc80003f04270 */
[----:B--2---:R-:W-:-:S13]  /*0d60*/  FSETP.GEU.OR P0, PT, R29, 9999, P0 ;  /* 0x461c3c001d00780b */ /* 0x004fda000070e400 */
[----:B------:R-:W1:Y:S01]  /*0d70*/  @!P0 LDC R24, c[0x0][0x3bc] ;  /* 0x0000ef00ff188b82 */ /* 0x000e620000000800 */
[----:B------:R-:W-:-:S07]  /*0d80*/  @!P0 IMAD R10, R8, UR7, R11 ;  /* 0x00000007080a8c24 */ /* 0x000fce000f8e020b */
[----:B------:R-:W2:Y:S01]  /*0d90*/  @!P0 LDC.64 R20, c[0x0][0x390] ;  /* 0x0000e400ff148b82 */ /* 0x000ea20000000a00 */
[----:B-1----:R-:W-:-:S05]  /*0da0*/  @!P0 IMAD R10, R10, R24, R24 ;  /* 0x000000180a0a8224 */ /* 0x002fca00078e0218 */
[----:B------:R-:W-:-:S05]  /*0db0*/  @!P0 IADD3 R23, PT, PT, R10, R3, RZ ;  /* 0x000000030a178210 */ /* 0x000fca0007ffe0ff */
[----:B--2---:R-:W-:-:S06]  /*0dc0*/  @!P0 IMAD.WIDE R22, R23, 0x4, R20 ;  /* 0x0000000417168825 */ /* 0x004fcc00078e0214 */
        /* <DEDUP_REMOVED lines=9> */
[----:B------:R-:W-:-:S04]  /*0e60*/  @!P0 IMAD R10, R8, UR7, R11 ;  /* 0x00000007080a8c24 */ /* 0x000fc8000f8e020b */
[----:B------:R-:W-:-:S03]  /*0e70*/  @!P0 VIADD R10, R10, 0x2 ;  /* 0x000000020a0a8836 */ /* 0x000fc60000000000 */
[----:B------:R-:W2:Y:S01]  /*0e80*/  @!P0 LDC.64 R20, c[0x0][0x390] ;  /* 0x0000e400ff148b82 */ /* 0x000ea20000000a00 */
[----:B-1----:R-:W-:-:S04]  /*0e90*/  @!P0 IMAD R25, R10, R25, R3 ;  /* 0x000000190a198224 */ /* 0x002fc800078e0203 */
[----:B--2---:R-:W-:-:S06]  /*0ea0*/  @!P0 IMAD.WIDE R20, R25, 0x4, R20 ;  /* 0x0000000419148825 */ /* 0x004fcc00078e0214 */
[----:B------:R-:W2:Y:S01]  /*0eb0*/  @!P0 LDG.E R21, desc[UR8][R20.64] ;  /* 0x0000000814158981 */ /* 0x000ea2000c1e1900 */
[----:B0-----:R-:W-:-:S05]  /*0ec0*/  @!P0 IMAD.WIDE R18, R6, 0x8, R12 ;  /* 0x0000000806128825 */ /* 0x001fca00078e020c */
[----:B------:R3:W-:Y:S01]  /*0ed0*/  @!P0 STG.E desc[UR8][R18.64], R27 ;  /* 0x0000001b12008986 */ /* 0x0007e2000c101908 */
[----:B------:R-:W-:-:S03]  /*0ee0*/  @!P0 IADD3 R6, PT, PT, R6, 0x1, RZ ;  /* 0x0000000106068810 */ /* 0x000fc60007ffe0ff */
[----:B--2---:R3:W-:Y:S04]  /*0ef0*/  @!P0 STG.E desc[UR8][R18.64+0x4], R21 ;  /* 0x0000041512008986 */ /* 0x0047e8000c101908 */
[----:B------:R-:W2:Y:S01]  /*0f00*/  LDG.E R29, desc[UR8][R16.64+0xc] ;  /* 0x00000c08101d7981 */ /* 0x000ea2000c1e1900 */
[----:B------:R-:W-:-:S04]  /*0f10*/  ISETP.GT.AND P0, PT, R6, 0xfff, PT ;  /* 0x00000fff0600780c */ /* 0x000fc80003f04270 */
[----:B--2---:R-:W-:-:S13]  /*0f20*/  FSETP.GEU.OR P0, PT, R29, 9999, P0 ;  /* 0x461c3c001d00780b */ /* 0x004fda000070e400 */
[----:B------:R-:W0:Y:S01]  /*0f30*/  @!P0 LDC R25, c[0x0][0x3bc] ;  /* 0x0000ef00ff198b82 */ /* 0x000e220000000800 */
[----:B------:R-:W-:-:S04]  /*0f40*/  @!P0 IMAD R10, R8, UR7, R11 ;  /* 0x00000007080a8c24 */ /* 0x000fc8000f8e020b */
[----:B------:R-:W-:-:S03]  /*0f50*/  @!P0 VIADD R10, R10, 0x3 ;  /* 0x000000030a0a8836 */ /* 0x000fc60000000000 */
[----:B------:R-:W1:Y:S01]  /*0f60*/  @!P0 LDC.64 R22, c[0x0][0x390] ;  /* 0x0000e400ff168b82 */ /* 0x000e620000000a00 */
[----:B0-----:R-:W-:-:S04]  /*0f70*/  @!P0 IMAD R25, R10, R25, R3 ;  /* 0x000000190a198224 */ /* 0x001fc800078e0203 */
[----:B-1----:R-:W-:-:S06]  /*0f80*/  @!P0 IMAD.WIDE R22, R25, 0x4, R22 ;  /* 0x0000000419168825 */ /* 0x002fcc00078e0216 */
[----:B------:R-:W2:Y:S01]  /*0f90*/  @!P0 LDG.E R23, desc[UR8][R22.64] ;  /* 0x0000000816178981 */ /* 0x000ea2000c1e1900 */
[C---:B------:R-:W-:Y:S01]  /*0fa0*/  @!P0 IMAD.WIDE R16, R6.reuse, 0x8, R12 ;  /* 0x0000000806108825 */ /* 0x040fe200078e020c */
[----:B------:R-:W-:-:S03]  /*0fb0*/  @!P0 IADD3 R6, PT, PT, R6, 0x1, RZ ;  /* 0x0000000106068810 */ /* 0x000fc60007ffe0ff */
[----:B------:R-:W-:Y:S01]  /*0fc0*/  VIADD R11, R11, 0x4 ;  /* 0x000000040b0b7836 */ /* 0x000fe20000000000 */
[----:B------:R3:W-:Y:S04]  /*0fd0*/  @!P0 STG.E desc[UR8][R16.64], R29 ;  /* 0x0000001d10008986 */ /* 0x0007e8000c101908 */
[----:B------:R-:W-:Y:S01]  /*0fe0*/  ISETP.NE.AND P1, PT, R11, UR6, PT ;  /* 0x000000060b007c0c */ /* 0x000fe2000bf25270 */
[----:B--2---:R3:W-:-:S12]  /*0ff0*/  @!P0 STG.E desc[UR8][R16.64+0x4], R23 ;  /* 0x0000041710008986 */ /* 0x0047d8000c101908 */
[----:B------:R-:W-:Y:S05]  /*1000*/  @P1 BRA `(.L_x_8) ;  /* 0xfffffffc00101947 */ /* 0x000fea000383ffff */
[----:B------:R-:W-:-:S07]  /*1010*/  IMAD.U32 R15, RZ, RZ, UR6 ;  /* 0x00000006ff0f7e24 */ /* 0x000fce000f8e00ff */
.L_x_7:
[----:B------:R-:W-:-:S09]  /*1020*/  UISETP.NE.AND UP1, UPT, UR12, URZ, UPT ;  /* 0x000000ff0c00728c */ /* 0x000fd2000bf25270 */
[----:B------:R-:W-:Y:S05]  /*1030*/  BRA.U !UP1, `(.L_x_9) ;  /* 0x0000000109f07547 */ /* 0x000fea000b800000 */
[----:B------:R-:W0:Y:S01]  /*1040*/  LDC.64 R10, c[0x0][0x380] ;  /* 0x0000e000ff0a7b82 */ /* 0x000e220000000a00 */
[----:B------:R-:W-:-:S04]  /*1050*/  IMAD R9, R9, R8, R15 ;  /* 0x0000000809097224 */ /* 0x000fc800078e020f */
[----:B0-----:R-:W-:-:S05]  /*1060*/  IMAD.WIDE R10, R9, 0x4, R10 ;  /* 0x00000004090a7825 */ /* 0x001fca00078e020a */
[----:B---3--:R-:W2:Y:S01]  /*1070*/  LDG.E R21, desc[UR8][R10.64] ;  /* 0x000000080a157981 */ /* 0x008ea2000c1e1900 */
[----:B------:R-:W-:Y:S01]  /*1080*/  ISETP.GT.AND P0, PT, R6, 0xfff, PT ;  /* 0x00000fff0600780c */ /* 0x000fe20003f04270 */
[----:B------:R-:W-:Y:S03]  /*1090*/  BSSY.RECONVERGENT B0, `(.L_x_10) ;  /* 0x000000d000007945 */ /* 0x000fe60003800200 */
[----:B--2---:R-:W-:-:S13]  /*10a0*/  FSETP.GEU.OR P0, PT, R21, 9999, P0 ;  /* 0x461c3c001500780b */ /* 0x004fda000070e400 */
[----:B------:R-:W-:Y:S05]  /*10b0*/  @P0 BRA `(.L_x_11) ;  /* 0x0000000000280947 */ /* 0x000fea0003800000 */
[----:B------:R-:W0:Y:S01]  /*10c0*/  LDC.64 R16, c[0x0][0x390] ;  /* 0x0000e400ff107b82 */ /* 0x000e220000000a00 */
[----:B------:R-:W1:Y:S01]  /*10d0*/  LDCU UR10, c[0x0][0x3bc] ;  /* 0x00007780ff0a77ac */ /* 0x000e620008000800 */
[----:B------:R-:W-:-:S04]  /*10e0*/  IMAD R14, R8, UR7, R15 ;  /* 0x00000007080e7c24 */ /* 0x000fc8000f8e020f */
[----:B-1----:R-:W-:-:S04]  /*10f0*/  IMAD R9, R14, UR10, R3 ;  /* 0x0000000a0e097c24 */ /* 0x002fc8000f8e0203 */
[----:B0-----:R-:W-:-:S06]  /*1100*/  IMAD.WIDE R16, R9, 0x4, R16 ;  /* 0x0000000409107825 */ /* 0x001fcc00078e0210 */
[----:B------:R-:W2:Y:S01]  /*1110*/  LDG.E R17, desc[UR8][R16.64] ;  /* 0x0000000810117981 */ /* 0x000ea2000c1e1900 */
[----:B------:R-:W-:-:S04]  /*1120*/  IMAD.WIDE R18, R6, 0x8, R12 ;  /* 0x0000000806127825 */ /* 0x000fc800078e020c */
[----:B------:R-:W-:Y:S01]  /*1130*/  VIADD R6, R6, 0x1 ;  /* 0x0000000106067836 */ /* 0x000fe20000000000 */
[----:B------:R0:W-:Y:S04]  /*1140*/  STG.E desc[UR8][R18.64], R21 ;  /* 0x0000001512007986 */ /* 0x0001e8000c101908 */
[----:B--2---:R0:W-:Y:S02]  /*1150*/  STG.E desc[UR8][R18.64+0x4], R17 ;  /* 0x0000041112007986 */ /* 0x0041e4000c101908 */
.L_x_11:
[----:B------:R-:W-:Y:S05]  /*1160*/  BSYNC.RECONVERGENT B0 ;  /* 0x0000000000007941 */ /* 0x000fea0003800200 */
.L_x_10:
[----:B------:R-:W-:-:S09]  /*1170*/  UISETP.NE.AND UP1, UPT, UR12, 0x1, UPT ;  /* 0x000000010c00788c */ /* 0x000fd2000bf25270 */
[----:B------:R-:W-:Y:S05]  /*1180*/  BRA.U !UP1, `(.L_x_9) ;  /* 0x00000001099c7547 */ /* 0x000fea000b800000 */
[----:B0-----:R-:W2:Y:S01]  /*1190*/  LDG.E R21, desc[UR8][R10.64+0x4] ;  /* 0x000004080a157981 */ /* 0x001ea2000c1e1900 */
[----:B------:R-:W-:Y:S01]  /*11a0*/  ISETP.GT.AND P0, PT, R6, 0xfff, PT ;  /* 0x00000fff0600780c */ /* 0x000fe20003f04270 */
[----:B------:R-:W-:Y:S03]  /*11b0*/  BSSY.RECONVERGENT B0, `(.L_x_12) ;  /* 0x000000e000007945 */ /* 0x000fe60003800200 */
[----:B--2---:R-:W-:-:S13]  /*11c0*/  FSETP.GEU.OR P0, PT, R21, 9999, P0 ;  /* 0x461c3c001500780b */ /* 0x004fda000070e400 */
[----:B------:R-:W-:Y:S05]  /*11d0*/  @P0 BRA `(.L_x_13) ;  /* 0x00000000002c0947 */ /* 0x000fea0003800000 */
[----:B------:R-:W0:Y:S01]  /*11e0*/  LDC R9, c[0x0][0x3bc] ;  /* 0x0000ef00ff097b82 */ /* 0x000e220000000800 */
[----:B------:R-:W-:-:S07]  /*11f0*/  IMAD R14, R8, UR7, R15 ;  /* 0x00000007080e7c24 */ /* 0x000fce000f8e020f */
[----:B------:R-:W1:Y:S01]  /*1200*/  LDC.64 R16, c[0x0][0x390] ;  /* 0x0000e400ff107b82 */ /* 0x000e620000000a00 */
[----:B0-----:R-:W-:-:S05]  /*1210*/  IMAD R14, R14, R9, R9 ;  /* 0x000000090e0e7224 */ /* 0x001fca00078e0209 */
[----:B------:R-:W-:-:S05]  /*1220*/  IADD3 R9, PT, PT, R14, R3, RZ ;  /* 0x000000030e097210 */ /* 0x000fca0007ffe0ff */
[----:B-1----:R-:W-:-:S06]  /*1230*/  IMAD.WIDE R16, R9, 0x4, R16 ;  /* 0x0000000409107825 */ /* 0x002fcc00078e0210 */
[----:B------:R-:W2:Y:S01]  /*1240*/  LDG.E R17, desc[UR8][R16.64] ;  /* 0x0000000810117981 */ /* 0x000ea2000c1e1900 */
[----:B------:R-:W-:-:S04]  /*1250*/  IMAD.WIDE R18, R6, 0x8, R12 ;  /* 0x0000000806127825 */ /* 0x000fc800078e020c */
[----:B------:R-:W-:Y:S01]  /*1260*/  VIADD R6, R6, 0x1 ;  /* 0x0000000106067836 */ /* 0x000fe20000000000 */
[----:B------:R0:W-:Y:S04]  /*1270*/  STG.E desc[UR8][R18.64], R21 ;  /* 0x0000001512007986 */ /* 0x0001e8000c101908 */
[----:B--2---:R0:W-:Y:S02]  /*1280*/  STG.E desc[UR8][R18.64+0x4], R17 ;  /* 0x0000041112007986 */ /* 0x0041e4000c101908 */
.L_x_13:
[----:B------:R-:W-:Y:S05]  /*1290*/  BSYNC.RECONVERGENT B0 ;  /* 0x0000000000007941 */ /* 0x000fea0003800200 */
.L_x_12:
[----:B------:R-:W-:-:S09]  /*12a0*/  UISETP.NE.AND UP1, UPT, UR12, 0x2, UPT ;  /* 0x000000020c00788c */ /* 0x000fd2000bf25270 */
[----:B------:R-:W-:Y:S05]  /*12b0*/  BRA.U !UP1, `(.L_x_9) ;  /* 0x0000000109507547 */ /* 0x000fea000b800000 */
[----:B0-----:R-:W2:Y:S01]  /*12c0*/  LDG.E R17, desc[UR8][R10.64+0x8] ;  /* 0x000008080a117981 */ /* 0x001ea2000c1e1900 */
[----:B------:R-:W-:Y:S01]  /*12d0*/  BSSY.RECONVERGENT B0, `(.L_x_9) ;  /* 0x0000012000007945 */ /* 0x000fe20003800200 */
[----:B--2---:R-:W-:-:S13]  /*12e0*/  FSETP.GEU.AND P0, PT, R17, 9999, PT ;  /* 0x461c3c001100780b */ /* 0x004fda0003f0e000 */
[----:B------:R-:W-:Y:S05]  /*12f0*/  @P0 BRA `(.L_x_14) ;  /* 0x00000000003c0947 */ /* 0x000fea0003800000 */
[----:B------:R-:W0:Y:S01]  /*1300*/  LDCU UR10, c[0x0][0x3bc] ;  /* 0x00007780ff0a77ac */ /* 0x000e220008000800 */
[----:B------:R-:W-:Y:S01]  /*1310*/  ISETP.GT.AND P0, PT, R6, 0xfff, PT ;  /* 0x00000fff0600780c */ /* 0x000fe20003f04270 */
[----:B------:R-:W-:-:S04]  /*1320*/  IMAD R8, R8, UR7, R15 ;  /* 0x0000000708087c24 */ /* 0x000fc8000f8e020f */
[----:B------:R-:W-:-:S04]  /*1330*/  VIADD R8, R8, 0x2 ;  /* 0x0000000208087836 */ /* 0x000fc80000000000 */
[----:B0-----:R-:W-:-:S04]  /*1340*/  IMAD R9, R8, UR10, R3 ;  /* 0x0000000a08097c24 */ /* 0x001fc8000f8e0203 */
[----:B------:R-:W-:Y:S05]  /*1350*/  @P0 BRA `(.L_x_14) ;  /* 0x0000000000240947 */ /* 0x000fea0003800000 */
[----:B------:R-:W0:Y:S01]  /*1360*/  LDCU.64 UR10, c[0x0][0x390] ;  /* 0x00007200ff0a77ac */ /* 0x000e220008000a00 */
[----:B------:R-:W-:Y:S02]  /*1370*/  SHF.R.S32.HI R10, RZ, 0x1f, R9 ;  /* 0x0000001fff0a7819 */ /* 0x000fe40000011409 */
[----:B0-----:R-:W-:-:S04]  /*1380*/  LEA R8, P0, R9, UR10, 0x2 ;  /* 0x0000000a09087c11 */ /* 0x001fc8000f8010ff */
[----:B------:R-:W-:-:S06]  /*1390*/  LEA.HI.X R9, R9, UR11, R10, 0x2, P0 ;  /* 0x0000000b09097c11 */ /* 0x000fcc00080f140a */
[----:B------:R-:W2:Y:S01]  /*13a0*/  LDG.E R9, desc[UR8][R8.64] ;  /* 0x0000000808097981 */ /* 0x000ea2000c1e1900 */
[C---:B------:R-:W-:Y:S01]  /*13b0*/  IMAD.WIDE R10, R6.reuse, 0x8, R12 ;  /* 0x00000008060a7825 */ /* 0x040fe200078e020c */
[----:B------:R-:W-:-:S04]  /*13c0*/  IADD3 R6, PT, PT, R6, 0x1, RZ ;  /* 0x0000000106067810 */ /* 0x000fc80007ffe0ff */
[----:B------:R0:W-:Y:S04]  /*13d0*/  STG.E desc[UR8][R10.64], R17 ;  /* 0x000000110a007986 */ /* 0x0001e8000c101908 */
[----:B--2---:R0:W-:Y:S02]  /*13e0*/  STG.E desc[UR8][R10.64+0x4], R9 ;  /* 0x000004090a007986 */ /* 0x0041e4000c101908 */
.L_x_14:
[----:B------:R-:W-:Y:S05]  /*13f0*/  BSYNC.RECONVERGENT B0 ;  /* 0x0000000000007941 */ /* 0x000fea0003800200 */
.L_x_9:
[----:B------:R-:W-:Y:S05]  /*1400*/  BRA.U UP0, `(.L_x_15) ;  /* 0xfffffff500dc7547 */ /* 0x000fea000b83ffff */
[----:B------:R-:W1:Y:S01]  /*1410*/  LDCU UR5, c[0x0][0x3c0] ;  /* 0x00007800ff0577ac */ /* 0x000e620008000800 */
[----:B------:R-:W-:-:S04]  /*1420*/  UIADD3 UR4, UPT, UPT, UR4, 0x1, URZ ;  /* 0x0000000104047890 */ /* 0x000fc8000fffe0ff */
[----:B-1----:R-:W-:-:S09]  /*1430*/  UISETP.NE.AND UP0, UPT, UR4, UR5, UPT ;  /* 0x000000050400728c */ /* 0x002fd2000bf05270 */
[----:B------:R-:W-:Y:S05]  /*1440*/  BRA.U UP0, `(.L_x_16) ;  /* 0xfffffff500bc7547 */ /* 0x000fea000b83ffff */
.L_x_3:
[----:B------:R-:W-:Y:S01]  /*1450*/  ISETP.GE.AND P0, PT, R6, 0x2, PT ;  /* 0x000000020600780c */ /* 0x000fe20003f06270 */
[----:B------:R-:W-:-:S12]  /*1460*/  BSSY.RECONVERGENT B1, `(.L_x_17) ;  /* 0x0000074000017945 */ /* 0x000fd80003800200 */
[----:B------:R-:W-:Y:S05]  /*1470*/  @!P0 BRA `(.L_x_18) ;  /* 0x0000000400c88947 */ /* 0x000fea0003800000 */
[----:B------:R-:W2:Y:S01]  /*1480*/  LDC.64 R12, c[0x0][0x3a0] ;  /* 0x0000e800ff0c7b82 */ /* 0x000ea20000000a00 */
[----:B------:R-:W-:Y:S01]  /*1490*/  IMAD.SHL.U32 R3, R0, 0x1000, RZ ;  /* 0x0000100000037824 */ /* 0x000fe200078e00ff */
[C---:B------:R-:W-:Y:S01]  /*14a0*/  IADD3 R8, PT, PT, R6.reuse, -0x2, RZ ;  /* 0xfffffffe06087810 */ /* 0x040fe20007ffe0ff */
[----:B------:R-:W-:Y:S02]  /*14b0*/  VIADD R7, R6, 0xffffffff ;  /* 0xffffffff06077836 */ /* 0x000fe40000000000 */
[----:B0-----:R-:W-:Y:S02]  /*14c0*/  IMAD.MOV.U32 R9, RZ, RZ, RZ ;  /* 0x000000ffff097224 */ /* 0x001fe400078e00ff */
[----:B------:R-:W-:Y:S02]  /*14d0*/  IMAD.MOV.U32 R10, RZ, RZ, R7 ;  /* 0x000000ffff0a7224 */ /* 0x000fe400078e0007 */
[----:B--2---:R-:W-:-:S03]  /*14e0*/  IMAD.WIDE R12, R3, 0x8, R12 ;  /* 0x00000008030c7825 */ /* 0x004fc600078e020c */
[----:B------:R-:W-:-:S04]  /*14f0*/  IADD3 R4, P0, PT, R12, 0x14, RZ ;  /* 0x000000140c047810 */ /* 0x000fc80007f1e0ff */
[----:B-1-3--:R-:W-:-:S09]  /*1500*/  IADD3.X R11, PT, PT, RZ, R13, RZ, P0, !PT ;  /* 0x0000000dff0b7210 */ /* 0x00afd200007fe4ff */
.L_x_28:
[----:B-1--4-:R-:W-:Y:S01]  /*1510*/  IMAD.IADD R2, R9, 0x1, -R6 ;  /* 0x0000000109027824 */ /* 0x012fe200078e0a06 */
[----:B------:R-:W-:Y:S04]  /*1520*/  BSSY.RECONVERGENT B0, `(.L_x_19) ;  /* 0x0000063000007945 */ /* 0x000fe80003800200 */
[----:B------:R-:W-:-:S13]  /*1530*/  ISETP.GT.AND P0, PT, R2, -0x2, PT ;  /* 0xfffffffe0200780c */ /* 0x000fda0003f04270 */
[----:B0-----:R-:W-:Y:S05]  /*1540*/  @P0 BRA `(.L_x_20) ;  /* 0x0000000400800947 */ /* 0x001fea0003800000 */
[----:B------:R-:W-:Y:S01]  /*1550*/  IMAD.IADD R2, R8, 0x1, -R9 ;  /* 0x0000000108027824 */ /* 0x000fe200078e0a09 */
[----:B------:R-:W-:Y:S01]  /*1560*/  LOP3.LUT R18, R10, 0x3, RZ, 0xc0, !PT ;  /* 0x000000030a127812 */ /* 0x000fe200078ec0ff */
[----:B------:R-:W-:Y:S01]  /*1570*/  BSSY.RECONVERGENT B2, `(.L_x_21) ;  /* 0x0000035000027945 */ /* 0x000fe20003800200 */
[----:B------:R-:W-:Y:S02]  /*1580*/  MOV R15, RZ ;  /* 0x000000ff000f7202 */ /* 0x000fe40000000f00 */
[----:B------:R-:W-:Y:S02]  /*1590*/  ISETP.GE.U32.AND P1, PT, R2, 0x3, PT ;  /* 0x000000030200780c */ /* 0x000fe40003f26070 */
[----:B------:R-:W-:-:S11]  /*15a0*/  ISETP.NE.AND P0, PT, R18, RZ, PT ;  /* 0x000000ff1200720c */ /* 0x000fd60003f05270 */
[----:B------:R-:W-:Y:S05]  /*15b0*/  @!P1 BRA `(.L_x_22) ;  /* 0x0000000000c09947 */ /* 0x000fea0003800000 */
[----:B------:R0:W5:Y:S01]  /*15c0*/  LDG.E R17, desc[UR8][R12.64] ;  /* 0x000000080c117981 */ /* 0x000162000c1e1900 */
[----:B------:R-:W-:Y:S01]  /*15d0*/  LOP3.LUT R15, R10, 0xfffffffc, RZ, 0xc0, !PT ;  /* 0xfffffffc0a0f7812 */ /* 0x000fe200078ec0ff */
[----:B------:R-:W-:Y:S02]  /*15e0*/  IMAD.MOV.U32 R20, RZ, RZ, R4 ;  /* 0x000000ffff147224 */ /* 0x000fe400078e0004 */
[----:B------:R-:W-:Y:S01]  /*15f0*/  IMAD.MOV.U32 R21, RZ, RZ, R11 ;  /* 0x000000ffff157224 */ /* 0x000fe200078e000b */
[----:B------:R-:W-:-:S07]  /*1600*/  IADD3 R14, PT, PT, -R15, RZ, RZ ;  /* 0x000000ff0f0e7210 */ /* 0x000fce0007ffe1ff */
.L_x_23:
[----:B-1----:R-:W-:Y:S02]  /*1610*/  IMAD.MOV.U32 R2, RZ, RZ, R20 ;  /* 0x000000ffff027224 */ /* 0x002fe400078e0014 */
[----:B------:R-:W-:-:S05]  /*1620*/  IMAD.MOV.U32 R3, RZ, RZ, R21 ;  /* 0x000000ffff037224 */ /* 0x000fca00078e0015 */
[----:B------:R-:W2:Y:S04]  /*1630*/  LDG.E R21, desc[UR8][R2.64+-0xc] ;  /* 0xfffff40802157981 */ /* 0x000ea8000c1e1900 */
[----:B------:R-:W3:Y:S04]  /*1640*/  LDG.E R16, desc[UR8][R2.64+-0x4] ;  /* 0xfffffc0802107981 */ /* 0x000ee8000c1e1900 */
[----:B------:R-:W4:Y:S01]  /*1650*/  LDG.E R19, desc[UR8][R2.64+0x4] ;  /* 0x0000040802137981 */ /* 0x000f22000c1e1900 */
[----:B--2--5:R-:W-:-:S13]  /*1660*/  FSETP.GT.AND P2, PT, R17, R21, PT ;  /* 0x000000151100720b */ /* 0x024fda0003f44000 */
[----:B------:R-:W2:Y:S04]  /*1670*/  @P2 LDG.E R23, desc[UR8][R2.64+-0x10] ;  /* 0xfffff00802172981 */ /* 0x000ea8000c1e1900 */
[----:B------:R1:W-:Y:S04]  /*1680*/  @P2 STG.E desc[UR8][R2.64+-0x14], R21 ;  /* 0xffffec1502002986 */ /* 0x0003e8000c101908 */
[----:B------:R-:W4:Y:S01]  /*1690*/  @P2 LDG.E R25, desc[UR8][R2.64+-0x8] ;  /* 0xfffff80802192981 */ /* 0x000f22000c1e1900 */
[----:B-1----:R-:W-:-:S04]  /*16a0*/  @P2 MOV R21, R17 ;  /* 0x0000001100152202 */ /* 0x002fc80000000f00 */
[----:B---3--:R-:W-:Y:S01]  /*16b0*/  FSETP.GT.AND P3, PT, R21, R16, PT ;  /* 0x000000101500720b */ /* 0x008fe20003f64000 */
[----:B------:R1:W-:Y:S04]  /*16c0*/  @P2 STG.E desc[UR8][R2.64+-0xc], R17 ;  /* 0xfffff41102002986 */ /* 0x0003e8000c101908 */
[----:B--2---:R-:W-:Y:S08]  /*16d0*/  @P2 STG.E desc[UR8][R2.64+-0x8], R23 ;  /* 0xfffff81702002986 */ /* 0x004ff0000c101908 */
[----:B------:R-:W2:Y:S04]  /*16e0*/  @P3 LDG.E R20, desc[UR8][R2.64+-0x8] ;  /* 0xfffff80802143981 */ /* 0x000ea8000c1e1900 */
[----:B------:R3:W-:Y:S04]  /*16f0*/  @P3 STG.E desc[UR8][R2.64+-0xc], R16 ;  /* 0xfffff41002003986 */ /* 0x0007e8000c101908 */
[----:B-1----:R-:W2:Y:S04]  /*1700*/  LDG.E R17, desc[UR8][R2.64+0xc] ;  /* 0x00000c0802117981 */ /* 0x002ea8000c1e1900 */
[----:B------:R-:W2:Y:S01]  /*1710*/  @P3 LDG.E R27, desc[UR8][R2.64] ;  /* 0x00000008021b3981 */ /* 0x000ea2000c1e1900 */
[----:B---3--:R-:W-:-:S05]  /*1720*/  @P3 IMAD.MOV.U32 R16, RZ, RZ, R21 ;  /* 0x000000ffff103224 */ /* 0x008fca00078e0015 */
[----:B----4-:R-:W-:Y:S01]  /*1730*/  FSETP.GT.AND P4, PT, R16, R19, PT ;  /* 0x000000131000720b */ /* 0x010fe20003f84000 */
[----:B------:R-:W-:Y:S04]  /*1740*/  @P3 STG.E desc[UR8][R2.64+-0x4], R21 ;  /* 0xfffffc1502003986 */ /* 0x000fe8000c101908 */
[----:B--2---:R-:W-:Y:S08]  /*1750*/  @P3 STG.E desc[UR8][R2.64], R20 ;  /* 0x0000001402003986 */ /* 0x004ff0000c101908 */
[----:B------:R-:W2:Y:S04]  /*1760*/  @P4 LDG.E R22, desc[UR8][R2.64] ;  /* 0x0000000802164981 */ /* 0x000ea8000c1e1900 */
[----:B------:R1:W-:Y:S04]  /*1770*/  @P4 STG.E desc[UR8][R2.64+-0x4], R19 ;  /* 0xfffffc1302004986 */ /* 0x0003e8000c101908 */
[----:B------:R-:W3:Y:S01]  /*1780*/  @P4 LDG.E R23, desc[UR8][R2.64+0x8] ;  /* 0x0000080802174981 */ /* 0x000ee2000c1e1900 */
[----:B-1----:R-:W-:-:S05]  /*1790*/  @P4 IMAD.MOV.U32 R19, RZ, RZ, R16 ;  /* 0x000000ffff134224 */ /* 0x002fca00078e0010 */
[----:B------:R-:W-:-:S13]  /*17a0*/  FSETP.GT.AND P1, PT, R19, R17, PT ;  /* 0x000000111300720b */ /* 0x000fda0003f24000 */
[----:B------:R-:W4:Y:S04]  /*17b0*/  @P1 LDG.E R29, desc[UR8][R2.64+0x10] ;  /* 0x00001008021d1981 */ /* 0x000f28000c1e1900 */
[----:B--2---:R-:W-:Y:S04]  /*17c0*/  @P4 STG.E desc[UR8][R2.64+0x8], R22 ;  /* 0x0000081602004986 */ /* 0x004fe8000c101908 */
[----:B------:R-:W2:Y:S01]  /*17d0*/  @P1 LDG.E R24, desc[UR8][R2.64+0x8] ;  /* 0x0000080802181981 */ /* 0x000ea2000c1e1900 */
[----:B------:R-:W-:-:S03]  /*17e0*/  IADD3 R14, PT, PT, R14, 0x4, RZ ;  /* 0x000000040e0e7810 */ /* 0x000fc60007ffe0ff */
[----:B---3--:R-:W-:Y:S04]  /*17f0*/  @P4 STG.E desc[UR8][R2.64], R23 ;  /* 0x0000001702004986 */ /* 0x008fe8000c101908 */
[----:B------:R-:W-:Y:S04]  /*1800*/  @P1 STG.E desc[UR8][R2.64+0xc], R19 ;  /* 0x00000c1302001986 */ /* 0x000fe8000c101908 */
[----:B------:R-:W-:Y:S01]  /*1810*/  @P3 STG.E desc[UR8][R2.64+-0x8], R27 ;  /* 0xfffff81b02003986 */ /* 0x000fe2000c101908 */
[----:B------:R-:W-:-:S03]  /*1820*/  ISETP.NE.AND P3, PT, R14, RZ, PT ;  /* 0x000000ff0e00720c */ /* 0x000fc60003f65270 */
[----:B------:R-:W-:Y:S04]  /*1830*/  @P2 STG.E desc[UR8][R2.64+-0x10], R25 ;  /* 0xfffff01902002986 */ /* 0x000fe8000c101908 */
[----:B----4-:R-:W-:Y:S01]  /*1840*/  @P1 STG.E desc[UR8][R2.64+0x8], R29 ;  /* 0x0000081d02001986 */ /* 0x010fe2000c101908 */
[----:B------:R-:W-:-:S03]  /*1850*/  IADD3 R20, P2, PT, R2, 0x20, RZ ;  /* 0x0000002002147810 */ /* 0x000fc60007f5e0ff */
[----:B------:R-:W-:Y:S02]  /*1860*/  @P4 STG.E desc[UR8][R2.64+0x4], R16 ;  /* 0x0000041002004986 */ /* 0x000fe4000c101908 */
[----:B------:R-:W-:Y:S02]  /*1870*/  IMAD.X R21, RZ, RZ, R3, P2 ;  /* 0x000000ffff157224 */ /* 0x000fe400010e0603 */
[----:B------:R1:W-:Y:S02]  /*1880*/  @P1 STG.E desc[UR8][R2.64+0x4], R17 ;  /* 0x0000041102001986 */ /* 0x0003e4000c101908 */
[----:B-1----:R-:W-:Y:S02]  /*1890*/  @P1 MOV R17, R19 ;  /* 0x0000001300111202 */ /* 0x002fe40000000f00 */
[----:B--2---:R1:W-:Y:S01]  /*18a0*/  @P1 STG.E desc[UR8][R2.64+0x10], R24 ;  /* 0x0000101802001986 */ /* 0x0043e2000c101908 */
[----:B------:R-:W-:Y:S05]  /*18b0*/  @P3 BRA `(.L_x_23) ;  /* 0xfffffffc00543947 */ /* 0x000fea000383ffff */
.L_x_22:
[----:B------:R-:W-:Y:S05]  /*18c0*/  BSYNC.RECONVERGENT B2 ;  /* 0x0000000000027941 */ /* 0x000fea0003800200 */
.L_x_21:
[----:B------:R-:W-:Y:S05]  /*18d0*/  @!P0 BRA `(.L_x_20) ;  /* 0x00000000009c8947 */ /* 0x000fea0003800000 */
[----:B-1----:R-:W-:-:S05]  /*18e0*/  IMAD.WIDE.U32 R2, R15, 0x8, R12 ;  /* 0x000000080f027825 */ /* 0x002fca00078e000c */
[----:B------:R-:W2:Y:S04]  /*18f0*/  LDG.E R14, desc[UR8][R2.64] ;  /* 0x00000008020e7981 */ /* 0x000ea8000c1e1900 */
[----:B------:R-:W2:Y:S01]  /*1900*/  LDG.E R15, desc[UR8][R2.64+0x8] ;  /* 0x00000808020f7981 */ /* 0x000ea2000c1e1900 */
[----:B------:R-:W-:Y:S01]  /*1910*/  BSSY.RECONVERGENT B2, `(.L_x_24) ;  /* 0x000000b000027945 */ /* 0x000fe20003800200 */
[----:B------:R-:W-:Y:S02]  /*1920*/  ISETP.NE.AND P1, PT, R18, 0x1, PT ;  /* 0x000000011200780c */ /* 0x000fe40003f25270 */
[----:B--2---:R-:W-:-:S13]  /*1930*/  FSETP.GT.AND P0, PT, R14, R15, PT ;  /* 0x0000000f0e00720b */ /* 0x004fda0003f04000 */
[----:B------:R-:W-:Y:S05]  /*1940*/  @!P0 BRA `(.L_x_25) ;  /* 0x00000000001c8947 */ /* 0x000fea0003800000 */
[----:B------:R-:W2:Y:S04]  /*1950*/  LDG.E R19, desc[UR8][R2.64+0xc] ;  /* 0x00000c0802137981 */ /* 0x000ea8000c1e1900 */
[----:B------:R-:W3:Y:S04]  /*1960*/  LDG.E R17, desc[UR8][R2.64+0x4] ;  /* 0x0000040802117981 */ /* 0x000ee8000c1e1900 */
[----:B------:R-:W-:Y:S04]  /*1970*/  STG.E desc[UR8][R2.64+0x8], R14 ;  /* 0x0000080e02007986 */ /* 0x000fe8000c101908 */
[----:B------:R1:W-:Y:S02]  /*1980*/  STG.E desc[UR8][R2.64], R15 ;  /* 0x0000000f02007986 */ /* 0x0003e4000c101908 */
[----:B-1----:R-:W-:-:S02]  /*1990*/  IMAD.MOV.U32 R15, RZ, RZ, R14 ;  /* 0x000000ffff0f7224 */ /* 0x002fc400078e000e */
[----:B--2---:R1:W-:Y:S04]  /*19a0*/  STG.E desc[UR8][R2.64+0x4], R19 ;  /* 0x0000041302007986 */ /* 0x0043e8000c101908 */
[----:B---3--:R1:W-:Y:S02]  /*19b0*/  STG.E desc[UR8][R2.64+0xc], R17 ;  /* 0x00000c1102007986 */ /* 0x0083e4000c101908 */
.L_x_25:
[----:B------:R-:W-:Y:S05]  /*19c0*/  BSYNC.RECONVERGENT B2 ;  /* 0x0000000000027941 */ /* 0x000fea0003800200 */
.L_x_24:
[----:B------:R-:W-:Y:S05]  /*19d0*/  @!P1 BRA `(.L_x_20) ;  /* 0x00000000005c9947 */ /* 0x000fea0003800000 */
[----:B-1----:R-:W2:Y:S01]  /*19e0*/  LDG.E R17, desc[UR8][R2.64+0x10] ;  /* 0x0000100802117981 */ /* 0x002ea2000c1e1900 */
        /* <DEDUP_REMOVED lines=8> */
[----:B-1----:R-:W-:-:S02]  /*1a70*/  MOV R17, R15 ;  /* 0x0000000f00117202 */ /* 0x002fc40000000f00 */
[----:B--2---:R1:W-:Y:S04]  /*1a80*/  STG.E desc[UR8][R2.64+0xc], R19 ;  /* 0x00000c1302007986 */ /* 0x0043e8000c101908 */
[----:B---3--:R1:W-:Y:S02]  /*1a90*/  STG.E desc[UR8][R2.64+0x14], R21 ;  /* 0x0000141502007986 */ /* 0x0083e4000c101908 */
.L_x_27:
[----:B------:R-:W-:Y:S05]  /*1aa0*/  BSYNC.RECONVERGENT B2 ;  /* 0x0000000000027941 */ /* 0x000fea0003800200 */
.L_x_26:
[----:B------:R-:W-:Y:S05]  /*1ab0*/  @!P1 BRA `(.L_x_20) ;  /* 0x0000000000249947 */ /* 0x000fea0003800000 */
[----:B------:R-:W2:Y:S02]  /*1ac0*/  LDG.E R14, desc[UR8][R2.64+0x18] ;  /* 0x00001808020e7981 */ /* 0x000ea4000c1e1900 */
[----:B--2---:R-:W-:-:S13]  /*1ad0*/  FSETP.GT.AND P0, PT, R17, R14, PT ;  /* 0x0000000e1100720b */ /* 0x004fda0003f04000 */
[----:B------:R-:W-:Y:S05]  /*1ae0*/  @!P0 BRA `(.L_x_20) ;  /* 0x0000000000188947 */ /* 0x000fea0003800000 */
[----:B------:R-:W2:Y:S04]  /*1af0*/  LDG.E R15, desc[UR8][R2.64+0x1c] ;  /* 0x00001c08020f7981 */ /* 0x000ea8000c1e1900 */
[----:B-1----:R-:W3:Y:S04]  /*1b00*/  LDG.E R19, desc[UR8][R2.64+0x14] ;  /* 0x0000140802137981 */ /* 0x002ee8000c1e1900 */
[----:B------:R4:W-:Y:S04]  /*1b10*/  STG.E desc[UR8][R2.64+0x10], R14 ;  /* 0x0000100e02007986 */ /* 0x0009e8000c101908 */
[----:B------:R4:W-:Y:S04]  /*1b20*/  STG.E desc[UR8][R2.64+0x18], R17 ;  /* 0x0000181102007986 */ /* 0x0009e8000c101908 */
[----:B--2---:R4:W-:Y:S04]  /*1b30*/  STG.E desc[UR8][R2.64+0x14], R15 ;  /* 0x0000140f02007986 */ /* 0x0049e8000c101908 */
[----:B---3--:R4:W-:Y:S02]  /*1b40*/  STG.E desc[UR8][R2.64+0x1c], R19 ;  /* 0x00001c1302007986 */ /* 0x0089e4000c101908 */
.L_x_20:
[----:B------:R-:W-:Y:S05]  /*1b50*/  BSYNC.RECONVERGENT B0 ;  /* 0x0000000000007941 */ /* 0x000fea0003800200 */
.L_x_19:
[----:B------:R-:W-:Y:S01]  /*1b60*/  VIADD R9, R9, 0x1 ;  /* 0x0000000109097836 */ /* 0x000fe20000000000 */
[----:B------:R-:W-:-:S04]  /*1b70*/  IADD3 R10, PT, PT, R10, -0x1, RZ ;  /* 0xffffffff0a0a7810 */ /* 0x000fc80007ffe0ff */
[----:B------:R-:W-:-:S13]  /*1b80*/  ISETP.NE.AND P0, PT, R9, R7, PT ;  /* 0x000000070900720c */ /* 0x000fda0003f05270 */
[----:B------:R-:W-:Y:S05]  /*1b90*/  @P0 BRA `(.L_x_28) ;  /* 0xfffffff8005c0947 */ /* 0x000fea000383ffff */
.L_x_18:
[----:B------:R-:W-:Y:S05]  /*1ba0*/  BSYNC.RECONVERGENT B1 ;  /* 0x0000000000017941 */ /* 0x000fea0003800200 */
.L_x_17:
[----:B------:R-:W1:Y:S01]  /*1bb0*/  LDCU UR4, c[0x0][0x3cc] ;  /* 0x00007980ff0477ac */ /* 0x000e620008000800 */
[----:B------:R-:W-:Y:S01]  /*1bc0*/  IMAD.MOV.U32 R4, RZ, RZ, 0x461c3c00 ;  /* 0x461c3c00ff047424 */ /* 0x000fe200078e00ff */
[----:B-1--4-:R-:W1:Y:S01]  /*1bd0*/  F2I.CEIL.NTZ R2, UR4 ;  /* 0x0000000400027d05 */ /* 0x012e62000820b100 */
[----:B------:R-:W-:-:S04]  /*1be0*/  FSETP.LT.AND P0, PT, RZ, UR4, PT ;  /* 0x00000004ff007c0b */ /* 0x000fc8000bf01000 */
[----:B-1----:R-:W-:-:S04]  /*1bf0*/  SEL R7, R2, RZ, P0 ;  /* 0x000000ff02077207 */ /* 0x002fc80000000000 */
[----:B------:R-:W-:-:S13]  /*1c00*/  ISETP.GT.AND P0, PT, R7, 0x4f, PT ;  /* 0x0000004f0700780c */ /* 0x000fda0003f04270 */
[----:B------:R-:W-:Y:S05]  /*1c10*/  @P0 BRA `(.L_x_29) ;  /* 0x0000000000d00947 */ /* 0x000fea0003800000 */
[----:B------:R-:W-:Y:S01]  /*1c20*/  BSSY.RECONVERGENT B0, `(.L_x_29) ;  /* 0x0000033000007945 */ /* 0x000fe20003800200 */
[----:B0-----:R-:W-:-:S07]  /*1c30*/  CS2R R8, SRZ ;  /* 0x0000000000087805 */ /* 0x001fce000001ff00 */
.L_x_36:
[----:B------:R-:W-:Y:S01]  /*1c40*/  ISETP.GE.AND P0, PT, R9, R6, PT ;  /* 0x000000060900720c */ /* 0x000fe20003f06270 */
[----:B------:R-:W-:Y:S01]  /*1c50*/  BSSY.RECONVERGENT B1, `(.L_x_30) ;  /* 0x000000d000017945 */ /* 0x000fe20003800200 */
[----:B------:R-:W-:-:S11]  /*1c60*/  I2FP.F32.S32 R4, R7 ;  /* 0x0000000700047245 */ /* 0x000fd60000201400 */
[----:B------:R-:W-:Y:S05]  /*1c70*/  @P0 BRA `(.L_x_31) ;  /* 0x0000000000280947 */ /* 0x000fea0003800000 */
.L_x_32:
[----:B------:R-:W-:-:S05]  /*1c80*/  IMAD.WIDE R2, R9, 0x8, R12 ;  /* 0x0000000809027825 */ /* 0x000fca00078e020c */
[----:B---3--:R-:W2:Y:S02]  /*1c90*/  LDG.E R11, desc[UR8][R2.64] ;  /* 0x00000008020b7981 */ /* 0x008ea4000c1e1900 */
[----:B--2---:R-:W-:-:S13]  /*1ca0*/  FSETP.GTU.AND P0, PT, R11, R4, PT ;  /* 0x000000040b00720b */ /* 0x004fda0003f0c000 */
[----:B------:R-:W-:Y:S05]  /*1cb0*/  @P0 BRA `(.L_x_31) ;  /* 0x0000000000180947 */ /* 0x000fea0003800000 */
[----:B------:R-:W2:Y:S01]  /*1cc0*/  LDG.E R3, desc[UR8][R2.64+0x4] ;  /* 0x0000040802037981 */ /* 0x000ea2000c1e1900 */
[----:B------:R-:W-:-:S04]  /*1cd0*/  IADD3 R9, PT, PT, R9, 0x1, RZ ;  /* 0x0000000109097810 */ /* 0x000fc80007ffe0ff */
[----:B------:R-:W-:Y:S01]  /*1ce0*/  ISETP.NE.AND P0, PT, R9, R6, PT ;  /* 0x000000060900720c */ /* 0x000fe20003f05270 */
[----:B--2---:R-:W-:-:S12]  /*1cf0*/  FADD R8, R8, R3 ;  /* 0x0000000308087221 */ /* 0x004fd80000000000 */
[----:B------:R-:W-:Y:S05]  /*1d00*/  @P0 BRA `(.L_x_32) ;  /* 0xfffffffc00dc0947 */ /* 0x000fea000383ffff */
[----:B------:R-:W-:-:S07]  /*1d10*/  IMAD.MOV.U32 R9, RZ, RZ, R6 ;  /* 0x000000ffff097224 */ /* 0x000fce00078e0006 */
.L_x_31:
[----:B------:R-:W-:Y:S05]  /*1d20*/  BSYNC.RECONVERGENT B1 ;  /* 0x0000000000017941 */ /* 0x000fea0003800200 */
.L_x_30:
[----:B------:R-:W3:Y:S01]  /*1d30*/  LDC.64 R2, c[0x0][0x3c8] ;  /* 0x0000f200ff027b82 */ /* 0x000ee20000000a00 */
[----:B------:R-:W-:Y:S01]  /*1d40*/  BSSY.RECONVERGENT B1, `(.L_x_33) ;  /* 0x0000010000017945 */ /* 0x000fe20003800200 */
[----:B---3--:R-:W0:Y:S01]  /*1d50*/  MUFU.RCP R11, R2 ;  /* 0x00000002000b7308 */ /* 0x008e220000001000 */
[----:B------:R-:W-:-:S07]  /*1d60*/  FADD R3, R4, -R3 ;  /* 0x8000000304037221 */ /* 0x000fce0000000000 */
[----:B------:R-:W1:Y:S01]  /*1d70*/  FCHK P0, -R3, R2 ;  /* 0x0000000203007302 */ /* 0x000e620000000100 */
[----:B0-----:R-:W-:-:S04]  /*1d80*/  FFMA R10, R11, -R2, 1 ;  /* 0x3f8000000b0a7423 */ /* 0x001fc80000000802 */
[----:B------:R-:W-:Y:S01]  /*1d90*/  FFMA R14, R11, R10, R11 ;  /* 0x0000000a0b0e7223 */ /* 0x000fe2000000000b */
[----:B------:R-:W-:-:S03]  /*1da0*/  FADD R10, R4, 1 ;  /* 0x3f800000040a7421 */ /* 0x000fc60000000000 */
[----:B------:R-:W-:Y:S01]  /*1db0*/  FFMA R11, -R3, R14, RZ ;  /* 0x0000000e030b7223 */ /* 0x000fe200000001ff */
[----:B-----5:R-:W-:-:S03]  /*1dc0*/  FFMA R10, R5, R10, R8 ;  /* 0x0000000a050a7223 */ /* 0x020fc60000000008 */
[----:B------:R-:W-:-:S04]  /*1dd0*/  FFMA R15, R11, -R2, -R3 ;  /* 0x800000020b0f7223 */ /* 0x000fc80000000803 */
[----:B------:R-:W-:Y:S01]  /*1de0*/  FFMA R11, R14, R15, R11 ;  /* 0x0000000f0e0b7223 */ /* 0x000fe2000000000b */
[----:B-1----:R-:W-:Y:S06]  /*1df0*/  @!P0 BRA `(.L_x_34) ;  /* 0x0000000000108947 */ /* 0x002fec0003800000 */
[----:B------:R-:W-:Y:S01]  /*1e00*/  FADD R2, -R3, -RZ ;  /* 0x800000ff03027221 */ /* 0x000fe20000000100 */
[----:B------:R-:W-:-:S07]  /*1e10*/  MOV R14, 0x1e30 ;  /* 0x00001e30000e7802 */ /* 0x000fce0000000f00 */
[----:B------:R-:W-:Y:S05]  /*1e20*/  CALL.REL.NOINC `($__internal_0_$__cuda_sm3x_div_rn_noftz_f32_slowpath) ;  /* 0x00000000005c7944 */ /* 0x000fea0003c00000 */
[----:B------:R-:W-:-:S07]  /*1e30*/  MOV R11, R2 ;  /* 0x00000002000b7202 */ /* 0x000fce0000000f00 */
.L_x_34:
[----:B------:R-:W-:Y:S05]  /*1e40*/  BSYNC.RECONVERGENT B1 ;  /* 0x0000000000017941 */ /* 0x000fea0003800200 */
.L_x_33:
[----:B------:R-:W-:Y:S02]  /*1e50*/  HFMA2 R3, -RZ, RZ, 3.7421875, 0 ;  /* 0x437c0000ff037431 */ /* 0x000fe400000001ff */
[----:B------:R-:W-:-:S04]  /*1e60*/  IMAD.MOV.U32 R2, RZ, RZ, 0x3bbb989d ;  /* 0x3bbb989dff027424 */ /* 0x000fc800078e00ff */
[----:B------:R-:W-:-:S04]  /*1e70*/  FFMA.SAT R2, R11, R2, 0.5 ;  /* 0x3f0000000b027423 */ /* 0x000fc80000002002 */
[----:B------:R-:W-:-:S04]  /*1e80*/  FFMA.RM R2, R2, R3, 12582913 ;  /* 0x4b40000102027423 */ /* 0x000fc80000004003 */
[C---:B------:R-:W-:Y:S01]  /*1e90*/  FADD R14, R2.reuse, -12583039 ;  /* 0xcb40007f020e7421 */ /* 0x040fe20000000000 */
[----:B------:R-:W-:-:S03]  /*1ea0*/  IMAD.SHL.U32 R2, R2, 0x800000, RZ ;  /* 0x0080000002027824 */ /* 0x000fc600078e00ff */
[----:B------:R-:W-:-:S04]  /*1eb0*/  FFMA R14, R11, 1.4426950216293334961, -R14 ;  /* 0x3fb8aa3b0b0e7823 */ /* 0x000fc8000000080e */
[----:B------:R-:W-:-:S04]  /*1ec0*/  FFMA R14, R11, 1.925963033500011079e-08, R14 ;  /* 0x32a570600b0e7823 */ /* 0x000fc8000000000e */
[----:B------:R-:W0:Y:S02]  /*1ed0*/  MUFU.EX2 R3, R14 ;  /* 0x0000000e00037308 */ /* 0x000e240000000800 */
[----:B0-----:R-:W-:-:S05]  /*1ee0*/  FMUL R3, R2, R3 ;  /* 0x0000000302037220 */ /* 0x001fca0000400000 */
[----:B------:R-:W-:-:S13]  /*1ef0*/  FSETP.GE.AND P0, PT, R10, R3, PT ;  /* 0x000000030a00720b */ /* 0x000fda0003f06000 */
[----:B------:R-:W-:Y:S05]  /*1f00*/  @P0 BRA `(.L_x_35) ;  /* 0x0000000000100947 */ /* 0x000fea0003800000 */
[----:B------:R-:W-:-:S04]  /*1f10*/  IADD3 R7, PT, PT, R7, 0x1, RZ ;  /* 0x0000000107077810 */ /* 0x000fc80007ffe0ff */
[----:B------:R-:W-:-:S13]  /*1f20*/  ISETP.NE.AND P0, PT, R7, 0x50, PT ;  /* 0x000000500700780c */ /* 0x000fda0003f05270 */
[----:B------:R-:W-:Y:S05]  /*1f30*/  @P0 BRA `(.L_x_36) ;  /* 0xfffffffc00400947 */ /* 0x000fea000383ffff */
[----:B------:R-:W-:-:S07]  /*1f40*/  IMAD.MOV.U32 R4, RZ, RZ, 0x461c3c00 ;  /* 0x461c3c00ff047424 */ /* 0x000fce00078e00ff */
.L_x_35:
[----:B------:R-:W-:Y:S05]  /*1f50*/  BSYNC.RECONVERGENT B0 ;  /* 0x0000000000007941 */ /* 0x000fea0003800200 */
.L_x_29:
[----:B------:R-:W1:Y:S02]  /*1f60*/  LDC.64 R2, c[0x0][0x388] ;  /* 0x0000e200ff027b82 */ /* 0x000e640000000a00 */
[----:B-1----:R-:W-:-:S05]  /*1f70*/  IMAD.WIDE R2, R0, 0x4, R2 ;  /* 0x0000000400027825 */ /* 0x002fca00078e0202 */
[----:B------:R-:W-:Y:S01]  /*1f80*/  STG.E desc[UR8][R2.64], R4 ;  /* 0x0000000402007986 */ /* 0x000fe2000c101908 */
[----:B------:R-:W-:Y:S05]  /*1f90*/  EXIT ;  /* 0x000000000000794d */ /* 0x000fea0003800000 */
        .weak           $__internal_0_$__cuda_sm3x_div_rn_noftz_f32_slowpath
        .type           $__internal_0_$__cuda_sm3x_div_rn_noftz_f32_slowpath,@function
        .size           $__internal_0_$__cuda_sm3x_div_rn_noftz_f32_slowpath,(.L_x_50 - $__internal_0_$__cuda_sm3x_div_rn_noftz_f32_slowpath)
$__internal_0_$__cuda_sm3x_div_rn_noftz_f32_slowpath:
[----:B------:R-:W0:Y:S01]  /*1fa0*/  LDC R3, c[0x0][0x3c8] ;  /* 0x0000f200ff037b82 */ /* 0x000e220000000800 */
[----:B------:R-:W-:Y:S01]  /*1fb0*/  SHF.R.U32.HI R11, RZ, 0x17, R2 ;  /* 0x00000017ff0b7819 */ /* 0x000fe20000011602 */
[----:B------:R-:W1:Y:S01]  /*1fc0*/  LDCU UR4, c[0x0][0x3c8] ;  /* 0x00007900ff0477ac */ /* 0x000e620008000800 */
[----:B------:R-:W-:Y:S02]  /*1fd0*/  BSSY.RECONVERGENT B2, `(.L_x_37) ;  /* 0x0000063000027945 */ /* 0x000fe40003800200 */
[----:B------:R-:W-:-:S05]  /*1fe0*/  LOP3.LUT R18, R11, 0xff, RZ, 0xc0, !PT ;  /* 0x000000ff0b127812 */ /* 0x000fca00078ec0ff */
[----:B------:R-:W-:Y:S01]  /*1ff0*/  VIADD R19, R18, 0xffffffff ;  /* 0xffffffff12137836 */ /* 0x000fe20000000000 */
[----:B-1----:R-:W-:Y:S02]  /*2000*/  MOV R17, UR4 ;  /* 0x0000000400117c02 */ /* 0x002fe40008000f00 */
[----:B0-----:R-:W-:-:S04]  /*2010*/  SHF.R.U32.HI R15, RZ, 0x17, R3 ;  /* 0x00000017ff0f7819 */ /* 0x001fc80000011603 */
[----:B------:R-:W-:-:S04]  /*2020*/  LOP3.LUT R15, R15, 0xff, RZ, 0xc0, !PT ;  /* 0x000000ff0f0f7812 */ /* 0x000fc800078ec0ff */
[----:B------:R-:W-:-:S04]  /*2030*/  IADD3 R16, PT, PT, R15, -0x1, RZ ;  /* 0xffffffff0f107810 */ /* 0x000fc80007ffe0ff */
[----:B------:R-:W-:-:S04]  /*2040*/  ISETP.GT.U32.AND P0, PT, R16, 0xfd, PT ;  /* 0x000000fd1000780c */ /* 0x000fc80003f04070 */
[----:B------:R-:W-:-:S13]  /*2050*/  ISETP.GT.U32.OR P0, PT, R19, 0xfd, P0 ;  /* 0x000000fd1300780c */ /* 0x000fda0000704470 */
[----:B------:R-:W-:Y:S01]  /*2060*/  @!P0 IMAD.MOV.U32 R11, RZ, RZ, RZ ;  /* 0x000000ffff0b8224 */ /* 0x000fe200078e00ff */
[----:B------:R-:W-:Y:S06]  /*2070*/  @!P0 BRA `(.L_x_38) ;  /* 0x00000000005c8947 */ /* 0x000fec0003800000 */
[----:B------:R-:W-:Y:S02]  /*2080*/  FSETP.GTU.FTZ.AND P0, PT, |R2|, +INF , PT ;  /* 0x7f8000000200780b */ /* 0x000fe40003f1c200 */
[----:B------:R-:W-:-:S04]  /*2090*/  FSETP.GTU.FTZ.AND P1, PT, |R3|, +INF , PT ;  /* 0x7f8000000300780b */ /* 0x000fc80003f3c200 */
[----:B------:R-:W-:-:S13]  /*20a0*/  PLOP3.LUT P0, PT, P0, P1, PT, 0xf8, 0x8f ;  /* 0x00000000008f781c */ /* 0x000fda0000703f70 */
[----:B------:R-:W-:Y:S05]  /*20b0*/  @P0 BRA `(.L_x_39) ;  /* 0x00000004004c0947 */ /* 0x000fea0003800000 */
[----:B------:R-:W-:-:S13]  /*20c0*/  LOP3.LUT P0, RZ, R17, 0x7fffffff, R2, 0xc8, !PT ;  /* 0x7fffffff11ff7812 */ /* 0x000fda000780c802 */
[----:B------:R-:W-:Y:S05]  /*20d0*/  @!P0 BRA `(.L_x_40) ;  /* 0x00000004003c8947 */ /* 0x000fea0003800000 */
[C---:B------:R-:W-:Y:S02]  /*20e0*/  FSETP.NEU.FTZ.AND P2, PT, |R2|.reuse, +INF , PT ;  /* 0x7f8000000200780b */ /* 0x040fe40003f5d200 */
[----:B------:R-:W-:Y:S02]  /*20f0*/  FSETP.NEU.FTZ.AND P1, PT, |R3|, +INF , PT ;  /* 0x7f8000000300780b */ /* 0x000fe40003f3d200 */
[----:B------:R-:W-:-:S11]  /*2100*/  FSETP.NEU.FTZ.AND P0, PT, |R2|, +INF , PT ;  /* 0x7f8000000200780b */ /* 0x000fd60003f1d200 */
[----:B------:R-:W-:Y:S05]  /*2110*/  @!P1 BRA !P2, `(.L_x_40) ;  /* 0x00000004002c9947 */ /* 0x000fea0005000000 */
[----:B------:R-:W-:-:S04]  /*2120*/  LOP3.LUT P2, RZ, R2, 0x7fffffff, RZ, 0xc0, !PT ;  /* 0x7fffffff02ff7812 */ /* 0x000fc8000784c0ff */
[----:B------:R-:W-:-:S13]  /*2130*/  PLOP3.LUT P1, PT, P1, P2, PT, 0x2f, 0xf2 ;  /* 0x0000000000f2781c */ /* 0x000fda0000f24577 */
[----:B------:R-:W-:Y:S05]  /*2140*/  @P1 BRA `(.L_x_41) ;  /* 0x0000000400181947 */ /* 0x000fea0003800000 */
[----:B------:R-:W-:-:S04]  /*2150*/  LOP3.LUT P1, RZ, R17, 0x7fffffff, RZ, 0xc0, !PT ;  /* 0x7fffffff11ff7812 */ /* 0x000fc8000782c0ff */
[----:B------:R-:W-:-:S13]  /*2160*/  PLOP3.LUT P0, PT, P0, P1, PT, 0x2f, 0xf2 ;  /* 0x0000000000f2781c */ /* 0x000fda0000702577 */
[----:B------:R-:W-:Y:S05]  /*2170*/  @P0 BRA `(.L_x_42) ;  /* 0x0000000400000947 */ /* 0x000fea0003800000 */
[----:B------:R-:W-:Y:S02]  /*2180*/  ISETP.GE.AND P0, PT, R19, RZ, PT ;  /* 0x000000ff1300720c */ /* 0x000fe40003f06270 */
[----:B------:R-:W-:-:S11]  /*2190*/  ISETP.GE.AND P1, PT, R16, RZ, PT ;  /* 0x000000ff1000720c */ /* 0x000fd60003f26270 */
[----:B------:R-:W-:Y:S01]  /*21a0*/  @P0 MOV R11, RZ ;  /* 0x000000ff000b0202 */ /* 0x000fe20000000f00 */
[----:B------:R-:W-:Y:S02]  /*21b0*/  @!P0 IMAD.MOV.U32 R11, RZ, RZ, -0x40 ;  /* 0xffffffc0ff0b8424 */ /* 0x000fe400078e00ff */
[----:B------:R-:W-:Y:S01]  /*21c0*/  @!P0 FFMA R2, R2, 1.84467440737095516160e+19, RZ ;  /* 0x5f80000002028823 */ /* 0x000fe200000000ff */
[----:B------:R-:W-:Y:S02]  /*21d0*/  @!P1 FFMA R17, R3, 1.84467440737095516160e+19, RZ ;  /* 0x5f80000003119823 */ /* 0x000fe400000000ff */
[----:B------:R-:W-:-:S07]  /*21e0*/  @!P1 IADD3 R11, PT, PT, R11, 0x40, RZ ;  /* 0x000000400b0b9810 */ /* 0x000fce0007ffe0ff */
.L_x_38:
[----:B------:R-:W-:Y:S01]  /*21f0*/  LEA R16, R15, 0xc0800000, 0x17 ;  /* 0xc08000000f107811 */ /* 0x000fe200078eb8ff */
[----:B------:R-:W-:Y:S04]  /*2200*/  BSSY.RECONVERGENT B3, `(.L_x_43) ;  /* 0x0000036000037945 */ /* 0x000fe80003800200 */
[----:B------:R-:W-:Y:S01]  /*2210*/  IMAD.IADD R17, R17, 0x1, -R16 ;  /* 0x0000000111117824 */ /* 0x000fe200078e0a10 */
[----:B------:R-:W-:-:S03]  /*2220*/  IADD3 R16, PT, PT, R18, -0x7f, RZ ;  /* 0xffffff8112107810 */ /* 0x000fc60007ffe0ff */
[----:B------:R-:W0:Y:S01]  /*2230*/  MUFU.RCP R3, R17 ;  /* 0x0000001100037308 */ /* 0x000e220000001000 */
[----:B------:R-:W-:Y:S01]  /*2240*/  FADD.FTZ R19, -R17, -RZ ;  /* 0x800000ff11137221 */ /* 0x000fe20000010100 */
[C---:B------:R-:W-:Y:S01]  /*2250*/  IMAD R2, R16.reuse, -0x800000, R2 ;  /* 0xff80000010027824 */ /* 0x040fe200078e0202 */
[----:B------:R-:W-:-:S05]  /*2260*/  IADD3 R16, PT, PT, R16, 0x7f, -R15 ;  /* 0x0000007f10107810 */ /* 0x000fca0007ffe80f */
[----:B------:R-:W-:Y:S02]  /*2270*/  IMAD.IADD R16, R16, 0x1, R11 ;  /* 0x0000000110107824 */ /* 0x000fe400078e020b */
[----:B0-----:R-:W-:-:S04]  /*2280*/  FFMA R18, R3, R19, 1 ;  /* 0x3f80000003127423 */ /* 0x001fc80000000013 */
[----:B------:R-:W-:-:S04]  /*2290*/  FFMA R3, R3, R18, R3 ;  /* 0x0000001203037223 */ /* 0x000fc80000000003 */
[----:B------:R-:W-:-:S04]  /*22a0*/  FFMA R18, R2, R3, RZ ;  /* 0x0000000302127223 */ /* 0x000fc800000000ff */
[----:B------:R-:W-:-:S04]  /*22b0*/  FFMA R20, R19, R18, R2 ;  /* 0x0000001213147223 */ /* 0x000fc80000000002 */
[----:B------:R-:W-:-:S04]  /*22c0*/  FFMA R20, R3, R20, R18 ;  /* 0x0000001403147223 */ /* 0x000fc80000000012 */
[----:B------:R-:W-:-:S04]  /*22d0*/  FFMA R19, R19, R20, R2 ;  /* 0x0000001413137223 */ /* 0x000fc80000000002 */
[----:B------:R-:W-:-:S05]  /*22e0*/  FFMA R2, R3, R19, R20 ;  /* 0x0000001303027223 */ /* 0x000fca0000000014 */
[----:B------:R-:W-:-:S04]  /*22f0*/  SHF.R.U32.HI R15, RZ, 0x17, R2 ;  /* 0x00000017ff0f7819 */ /* 0x000fc80000011602 */
[----:B------:R-:W-:-:S04]  /*2300*/  LOP3.LUT R15, R15, 0xff, RZ, 0xc0, !PT ;  /* 0x000000ff0f0f7812 */ /* 0x000fc800078ec0ff */
[----:B------:R-:W-:-:S05]  /*2310*/  IADD3 R17, PT, PT, R15, R16, RZ ;  /* 0x000000100f117210 */ /* 0x000fca0007ffe0ff */
[----:B------:R-:W-:-:S05]  /*2320*/  VIADD R11, R17, 0xffffffff ;  /* 0xffffffff110b7836 */ /* 0x000fca0000000000 */
[----:B------:R-:W-:-:S13]  /*2330*/  ISETP.GE.U32.AND P0, PT, R11, 0xfe, PT ;  /* 0x000000fe0b00780c */ /* 0x000fda0003f06070 */
[----:B------:R-:W-:Y:S05]  /*2340*/  @!P0 BRA `(.L_x_44) ;  /* 0x0000000000808947 */ /* 0x000fea0003800000 */
[----:B------:R-:W-:-:S13]  /*2350*/  ISETP.GT.AND P0, PT, R17, 0xfe, PT ;  /* 0x000000fe1100780c */ /* 0x000fda0003f04270 */
[----:B------:R-:W-:Y:S05]  /*2360*/  @P0 BRA `(.L_x_45) ;  /* 0x00000000006c0947 */ /* 0x000fea0003800000 */
[----:B------:R-:W-:-:S13]  /*2370*/  ISETP.GE.AND P0, PT, R17, 0x1, PT ;  /* 0x000000011100780c */ /* 0x000fda0003f06270 */
[----:B------:R-:W-:Y:S05]  /*2380*/  @P0 BRA `(.L_x_46) ;  /* 0x0000000000740947 */ /* 0x000fea0003800000 */
[----:B------:R-:W-:Y:S02]  /*2390*/  ISETP.GE.AND P0, PT, R17, -0x18, PT ;  /* 0xffffffe81100780c */ /* 0x000fe40003f06270 */
[----:B------:R-:W-:-:S11]  /*23a0*/  LOP3.LUT R2, R2, 0x80000000, RZ, 0xc0, !PT ;  /* 0x8000000002027812 */ /* 0x000fd600078ec0ff */
[----:B------:R-:W-:Y:S05]  /*23b0*/  @!P0 BRA `(.L_x_46) ;  /* 0x0000000000688947 */ /* 0x000fea0003800000 */
[-CC-:B------:R-:W-:Y:S01]  /*23c0*/  FFMA.RZ R11, R3, R19.reuse, R20.reuse ;  /* 0x00000013030b7223 */ /* 0x180fe2000000c014 */
[----:B------:R-:W-:Y:S01]  /*23d0*/  IADD3 R18, PT, PT, R17, 0x20, RZ ;  /* 0x0000002011127810 */ /* 0x000fe20007ffe0ff */
[-CC-:B------:R-:W-:Y:S01]  /*23e0*/  FFMA.RM R16, R3, R19.reuse, R20.reuse ;  /* 0x0000001303107223 */ /* 0x180fe20000004014 */
[----:B------:R-:W-:Y:S02]  /*23f0*/  ISETP.NE.AND P2, PT, R17, RZ, PT ;  /* 0x000000ff1100720c */ /* 0x000fe40003f45270 */
[----:B------:R-:W-:Y:S01]  /*2400*/  LOP3.LUT R15, R11, 0x7fffff, RZ, 0xc0, !PT ;  /* 0x007fffff0b0f7812 */ /* 0x000fe200078ec0ff */
[----:B------:R-:W-:Y:S01]  /*2410*/  FFMA.RP R11, R3, R19, R20 ;  /* 0x00000013030b7223 */ /* 0x000fe20000008014 */
[----:B------:R-:W-:Y:S01]  /*2420*/  IMAD.MOV R3, RZ, RZ, -R17 ;  /* 0x000000ffff037224 */ /* 0x000fe200078e0a11 */
[----:B------:R-:W-:Y:S02]  /*2430*/  ISETP.NE.AND P1, PT, R17, RZ, PT ;  /* 0x000000ff1100720c */ /* 0x000fe40003f25270 */
[----:B------:R-:W-:-:S02]  /*2440*/  LOP3.LUT R15, R15, 0x800000, RZ, 0xfc, !PT ;  /* 0x008000000f0f7812 */ /* 0x000fc400078efcff */
[----:B------:R-:W-:Y:S02]  /*2450*/  FSETP.NEU.FTZ.AND P0, PT, R11, R16, PT ;  /* 0x000000100b00720b */ /* 0x000fe40003f1d000 */
[----:B------:R-:W-:Y:S02]  /*2460*/  SHF.L.U32 R18, R15, R18, RZ ;  /* 0x000000120f127219 */ /* 0x000fe400000006ff */
[----:B------:R-:W-:Y:S02]  /*2470*/  SEL R16, R3, RZ, P2 ;  /* 0x000000ff03107207 */ /* 0x000fe40001000000 */
[----:B------:R-:W-:Y:S02]  /*2480*/  ISETP.NE.AND P1, PT, R18, RZ, P1 ;  /* 0x000000ff1200720c */ /* 0x000fe40000f25270 */
[----:B------:R-:W-:Y:S02]  /*2490*/  SHF.R.U32.HI R16, RZ, R16, R15 ;  /* 0x00000010ff107219 */ /* 0x000fe4000001160f */
[----:B------:R-:W-:-:S02]  /*24a0*/  PLOP3.LUT P0, PT, P0, P1, PT, 0xf8, 0x8f ;  /* 0x00000000008f781c */ /* 0x000fc40000703f70 */
[----:B------:R-:W-:Y:S02]  /*24b0*/  SHF.R.U32.HI R18, RZ, 0x1, R16 ;  /* 0x00000001ff127819 */ /* 0x000fe40000011610 */
[----:B------:R-:W-:-:S04]  /*24c0*/  SEL R3, RZ, 0x1, !P0 ;  /* 0x00000001ff037807 */ /* 0x000fc80004000000 */
[----:B------:R-:W-:-:S04]  /*24d0*/  LOP3.LUT R3, R3, 0x1, R18, 0xf8, !PT ;  /* 0x0000000103037812 */ /* 0x000fc800078ef812 */
[----:B------:R-:W-:-:S04]  /*24e0*/  LOP3.LUT R3, R3, R16, RZ, 0xc0, !PT ;  /* 0x0000001003037212 */ /* 0x000fc800078ec0ff */
[----:B------:R-:W-:-:S04]  /*24f0*/  IADD3 R3, PT, PT, R18, R3, RZ ;  /* 0x0000000312037210 */ /* 0x000fc80007ffe0ff */
[----:B------:R-:W-:Y:S01]  /*2500*/  LOP3.LUT R2, R3, R2, RZ, 0xfc, !PT ;  /* 0x0000000203027212 */ /* 0x000fe200078efcff */
[----:B------:R-:W-:Y:S06]  /*2510*/  BRA `(.L_x_46) ;  /* 0x0000000000107947 */ /* 0x000fec0003800000 */
.L_x_45:
[----:B------:R-:W-:-:S04]  /*2520*/  LOP3.LUT R2, R2, 0x80000000, RZ, 0xc0, !PT ;  /* 0x8000000002027812 */ /* 0x000fc800078ec0ff */
[----:B------:R-:W-:Y:S01]  /*2530*/  LOP3.LUT R2, R2, 0x7f800000, RZ, 0xfc, !PT ;  /* 0x7f80000002027812 */ /* 0x000fe200078efcff */
[----:B------:R-:W-:Y:S06]  /*2540*/  BRA `(.L_x_46) ;  /* 0x0000000000047947 */ /* 0x000fec0003800000 */
.L_x_44:
[----:B------:R-:W-:-:S07]  /*2550*/  IMAD R2, R16, 0x800000, R2 ;  /* 0x0080000010027824 */ /* 0x000fce00078e0202 */
.L_x_46:
[----:B------:R-:W-:Y:S05]  /*2560*/  BSYNC.RECONVERGENT B3 ;  /* 0x0000000000037941 */ /* 0x000fea0003800200 */
.L_x_43:
[----:B------:R-:W-:Y:S05]  /*2570*/  BRA `(.L_x_47) ;  /* 0x0000000000207947 */ /* 0x000fea0003800000 */
.L_x_42:
[----:B------:R-:W-:-:S04]  /*2580*/  LOP3.LUT R2, R17, 0x80000000, R2, 0x48, !PT ;  /* 0x8000000011027812 */ /* 0x000fc800078e4802 */
[----:B------:R-:W-:Y:S01]  /*2590*/  LOP3.LUT R2, R2, 0x7f800000, RZ, 0xfc, !PT ;  /* 0x7f80000002027812 */ /* 0x000fe200078efcff */
[----:B------:R-:W-:Y:S06]  /*25a0*/  BRA `(.L_x_47) ;  /* 0x0000000000147947 */ /* 0x000fec0003800000 */
.L_x_41:
[----:B------:R-:W-:Y:S01]  /*25b0*/  LOP3.LUT R2, R17, 0x80000000, R2, 0x48, !PT ;  /* 0x8000000011027812 */ /* 0x000fe200078e4802 */
[----:B------:R-:W-:Y:S06]  /*25c0*/  BRA `(.L_x_47) ;  /* 0x00000000000c7947 */ /* 0x000fec0003800000 */
.L_x_40:
[----:B------:R-:W0:Y:S01]  /*25d0*/  MUFU.RSQ R2, -QNAN ;  /* 0xffc0000000027908 */ /* 0x000e220000001400 */
[----:B------:R-:W-:Y:S05]  /*25e0*/  BRA `(.L_x_47) ;  /* 0x0000000000047947 */ /* 0x000fea0003800000 */
.L_x_39:
[----:B------:R-:W-:-:S07]  /*25f0*/  FADD.FTZ R2, R2, R3 ;  /* 0x0000000302027221 */ /* 0x000fce0000010000 */
.L_x_47:
[----:B------:R-:W-:Y:S05]  /*2600*/  BSYNC.RECONVERGENT B2 ;  /* 0x0000000000027941 */ /* 0x000fea0003800200 */
.L_x_37:
[----:B------:R-:W-:-:S04]  /*2610*/  HFMA2 R15, -RZ, RZ, 0, 0 ;  /* 0x00000000ff0f7431 */ /* 0x000fc800000001ff */
[----:B0-----:R-:W-:Y:S05]  /*2620*/  RET.REL.NODEC R14 `(_Z17k_layer_inferencePKfPfS0_S0_P10InputEventiiiiiiiiffb) ;  /* 0xffffffd80e747950 */ /* 0x001fea0003c3ffff */
.L_x_48:
        /* <DEDUP_REMOVED lines=13> */
.L_x_50:


//--------------------- .text._Z14k_encode_imagePKfPfiff --------------------------
	.section	.text._Z14k_encode_imagePKfPfiff,"ax",@progbits
	.align	128
        .global         _Z14k_encode_imagePKfPfiff
        .type           _Z14k_encode_imagePKfPfiff,@function
        .size           _Z14k_encode_imagePKfPfiff,(.L_x_53 - _Z14k_encode_imagePKfPfiff)
        .other          _Z14k_encode_imagePKfPfiff,@"STO_CUDA_ENTRY STV_DEFAULT"
_Z14k_encode_imagePKfPfiff:
.text._Z14k_encode_imagePKfPfiff:
[----:B------:R-:W-:Y:S01]  /*0000*/  LDC R1, c[0x0][0x37c] ;  /* 0x0000df00ff017b82 */ /* 0x000fe20000000800 */
[----:B------:R-:W0:Y:S07]  /*0010*/  S2R R3, SR_TID.X ;  /* 0x0000000000037919 */ /* 0x000e2e0000002100 */
[----:B------:R-:W0:Y:S01]  /*0020*/  S2UR UR4, SR_CTAID.X ;  /* 0x00000000000479c3 */ /* 0x000e220000002500 */
[----:B------:R-:W1:Y:S07]  /*0030*/  LDCU UR5, c[0x0][0x390] ;  /* 0x00007200ff0577ac */ /* 0x000e6e0008000800 */
[----:B------:R-:W0:Y:S02]  /*0040*/  LDC R0, c[0x0][0x360] ;  /* 0x0000d800ff007b82 */ /* 0x000e240000000800 */
[----:B0-----:R-:W-:-:S05]  /*0050*/  IMAD R0, R0, UR4, R3 ;  /* 0x0000000400007c24 */ /* 0x001fca000f8e0203 */
[----:B-1----:R-:W-:-:S13]  /*0060*/  ISETP.GE.AND P0, PT, R0, UR5, PT ;  /* 0x0000000500007c0c */ /* 0x002fda000bf06270 */
[----:B------:R-:W-:Y:S05]  /*0070*/  @P0 EXIT ;  /* 0x000000000000094d */ /* 0x000fea0003800000 */
[----:B------:R-:W0:Y:S01]  /*0080*/  LDC.64 R2, c[0x0][0x380] ;  /* 0x0000e000ff027b82 */ /* 0x000e220000000a00 */
[----:B------:R-:W1:Y:S01]  /*0090*/  LDCU.64 UR4, c[0x0][0x358] ;  /* 0x00006b00ff0477ac */ /* 0x000e620008000a00 */
[----:B0-----:R-:W-:-:S06]  /*00a0*/  IMAD.WIDE R2, R0, 0x4, R2 ;  /* 0x0000000400027825 */ /* 0x001fcc00078e0202 */
[----:B-1----:R-:W2:Y:S01]  /*00b0*/  LDG.E R2, desc[UR4][R2.64] ;  /* 0x0000000402027981 */ /* 0x002ea2000c1e1900 */
[----:B------:R-:W-:Y:S01]  /*00c0*/  UMOV UR6, 0x88e368f1 ;  /* 0x88e368f100067882 */ /* 0x000fe20000000000 */
[----:B------:R-:W-:Y:S01]  /*00d0*/  UMOV UR7, 0x3ee4f8b5 ;  /* 0x3ee4f8b500077882 */ /* 0x000fe20000000000 */
[----:B--2---:R-:W0:Y:S02]  /*00e0*/  F2F.F64.F32 R4, R2 ;  /* 0x0000000200047310 */ /* 0x004e240000201800 */
[----:B0-----:R-:W-:-:S14]  /*00f0*/  DSETP.GEU.AND P0, PT, R4, UR6, PT ;  /* 0x0000000604007e2a */ /* 0x001fdc000bf0e000 */
[----:B------:R-:W0:Y:S01]  /*0100*/  @!P0 LDC.64 R4, c[0x0][0x388] ;  /* 0x0000e200ff048b82 */ /* 0x000e220000000a00 */
[----:B------:R-:W-:Y:S01]  /*0110*/  @!P0 MOV R7, 0x461c3c00 ;  /* 0x461c3c0000078802 */ /* 0x000fe20000000f00 */
[----:B0-----:R-:W-:-:S05]  /*0120*/  @!P0 IMAD.WIDE R4, R0, 0x4, R4 ;  /* 0x0000000400048825 */ /* 0x001fca00078e0204 */
[----:B------:R0:W-:Y:S01]  /*0130*/  @!P0 STG.E desc[UR4][R4.64], R7 ;  /* 0x0000000704008986 */ /* 0x0001e2000c101904 */
[----:B------:R-:W-:Y:S05]  /*0140*/  @!P0 EXIT ;  /* 0x000000000000894d */ /* 0x000fea0003800000 */
[C---:B------:R-:W-:Y:S01]  /*0150*/  FSETP.GEU.AND P0, PT, R2.reuse, 1.175494350822287508e-38, PT ;  /* 0x008000000200780b */ /* 0x040fe20003f0e000 */
[----:B------:R-:W1:Y:S01]  /*0160*/  LDC R8, c[0x0][0x398] ;  /* 0x0000e600ff087b82 */ /* 0x000e620000000800 */
[----:B0-----:R-:W-:Y:S01]  /*0170*/  MOV R7, 0x3e055027 ;  /* 0x3e05502700077802 */ /* 0x001fe20000000f00 */
[----:B------:R-:W1:Y:S10]  /*0180*/  LDCU UR6, c[0x0][0x394] ;  /* 0x00007280ff0677ac */ /* 0x000e740008000800 */
[----:B------:R-:W-:-:S05]  /*0190*/  @!P0 FMUL R2, R2, 8388608 ;  /* 0x4b00000002028820 */ /* 0x000fca0000400000 */
[----:B------:R-:W-:-:S04]  /*01a0*/  IADD3 R3, PT, PT, R2, -0x3f2aaaab, RZ ;  /* 0xc0d5555502037810 */ /* 0x000fc80007ffe0ff */
[----:B------:R-:W-:-:S04]  /*01b0*/  LOP3.LUT R5, R3, 0xff800000, RZ, 0xc0, !PT ;  /* 0xff80000003057812 */ /* 0x000fc800078ec0ff */
[-C--:B------:R-:W-:Y:S02]  /*01c0*/  IADD3 R3, PT, PT, R2, -R5.reuse, RZ ;  /* 0x8000000502037210 */ /* 0x080fe40007ffe0ff */
[----:B------:R-:W-:Y:S02]  /*01d0*/  I2FP.F32.S32 R4, R5 ;  /* 0x0000000500047245 */ /* 0x000fe40000201400 */
[----:B------:R-:W-:Y:S01]  /*01e0*/  MOV R5, 0x7f800000 ;  /* 0x7f80000000057802 */ /* 0x000fe20000000f00 */
[----:B------:R-:W-:-:S04]  /*01f0*/  FADD R6, R3, -1 ;  /* 0xbf80000003067421 */ /* 0x000fc80000000000 */
[----:B------:R-:W-:-:S04]  /*0200*/  FFMA R3, R6, -R7, 0.14084610342979431152 ;  /* 0x3e1039f606037423 */ /* 0x000fc80000000807 */
[----:B------:R-:W-:-:S04]  /*0210*/  FFMA R3, R6, R3, -0.12148627638816833496 ;  /* 0xbdf8cdcc06037423 */ /* 0x000fc80000000003 */
[----:B------:R-:W-:-:S04]  /*0220*/  FFMA R3, R6, R3, 0.13980610668659210205 ;  /* 0x3e0f295506037423 */ /* 0x000fc80000000003 */
[----:B------:R-:W-:-:S04]  /*0230*/  FFMA R3, R6, R3, -0.16684235632419586182 ;  /* 0xbe2ad8b906037423 */ /* 0x000fc80000000003 */
[----:B------:R-:W-:-:S04]  /*0240*/  FFMA R3, R6, R3, 0.20012299716472625732 ;  /* 0x3e4ced0b06037423 */ /* 0x000fc80000000003 */
[----:B------:R-:W-:-:S04]  /*0250*/  FFMA R3, R6, R3, -0.24999669194221496582 ;  /* 0xbe7fff2206037423 */ /* 0x000fc80000000003 */
[----:B------:R-:W-:-:S04]  /*0260*/  FFMA R3, R6, R3, 0.33333182334899902344 ;  /* 0x3eaaaa7806037423 */ /* 0x000fc80000000003 */
[----:B------:R-:W-:Y:S01]  /*0270*/  FFMA R7, R6, R3, -0.5 ;  /* 0xbf00000006077423 */ /* 0x000fe20000000003 */
[----:B------:R-:W-:Y:S02]  /*0280*/  FSEL R3, RZ, -23, P0 ;  /* 0xc1b80000ff037808 */ /* 0x000fe40000000000 */
[----:B------:R-:W-:Y:S01]  /*0290*/  ISETP.GT.U32.AND P0, PT, R2, 0x7f7fffff, PT ;  /* 0x7f7fffff0200780c */ /* 0x000fe20003f04070 */
[----:B------:R-:W-:Y:S02]  /*02a0*/  FMUL R7, R6, R7 ;  /* 0x0000000706077220 */ /* 0x000fe40000400000 */
[----:B------:R-:W-:Y:S02]  /*02b0*/  FFMA R3, R4, 1.1920928955078125e-07, R3 ;  /* 0x3400000004037823 */ /* 0x000fe40000000003 */
[----:B------:R-:W-:-:S04]  /*02c0*/  FFMA R6, R6, R7, R6 ;  /* 0x0000000706067223 */ /* 0x000fc80000000006 */
[----:B------:R-:W-:-:S04]  /*02d0*/  FFMA R3, R3, 0.69314718246459960938, R6 ;  /* 0x3f31721803037823 */ /* 0x000fc80000000006 */
[C---:B------:R-:W-:Y:S01]  /*02e0*/  @P0 FFMA R3, R2.reuse, R5, +INF ;  /* 0x7f80000002030423 */ /* 0x040fe20000000005 */
[----:B------:R-:W-:-:S04]  /*02f0*/  FSETP.NEU.AND P0, PT, R2, RZ, PT ;  /* 0x000000ff0200720b */ /* 0x000fc80003f0d000 */
[----:B------:R-:W-:-:S05]  /*0300*/  FSEL R3, R3, -INF , P0 ;  /* 0xff80000003037808 */ /* 0x000fca0000000000 */
[----:B-1----:R-:W-:-:S05]  /*0310*/  FFMA R3, -R3, UR6, R8 ;  /* 0x0000000603037c23 */ /* 0x002fca0008000108 */
[----:B------:R-:W-:-:S04]  /*0320*/  FSETP.GEU.AND P0, PT, R3, RZ, PT ;  /* 0x000000ff0300720b */ /* 0x000fc80003f0e000 */
[----:B------:R-:W-:-:S04]  /*0330*/  FSEL R4, R3, RZ, P0 ;  /* 0x000000ff03047208 */ /* 0x000fc80000000000 */
[----:B------:R-:W0:Y:S02]  /*0340*/  FRND.CEIL R5, R4 ;  /* 0x0000000400057307 */ /* 0x000e240000209000 */
[----:B0-----:R-:W-:-:S13]  /*0350*/  FSETP.GT.AND P0, PT, R5, 80, PT ;  /* 0x42a000000500780b */ /* 0x001fda0003f04000 */
[----:B------:R-:W0:Y:S01]  /*0360*/  @P0 LDC.64 R2, c[0x0][0x388] ;  /* 0x0000e200ff020b82 */ /* 0x000e220000000a00 */
[----:B------:R-:W-:Y:S01]  /*0370*/  @P0 MOV R7, 0x461c3c00 ;  /* 0x461c3c0000070802 */ /* 0x000fe20000000f00 */
[----:B0-----:R-:W-:-:S05]  /*0380*/  @P0 IMAD.WIDE R2, R0, 0x4, R2 ;  /* 0x0000000400020825 */ /* 0x001fca00078e0202 */
[----:B------:R0:W-:Y:S01]  /*0390*/  @P0 STG.E desc[UR4][R2.64], R7 ;  /* 0x0000000702000986 */ /* 0x0001e2000c101904 */
[----:B------:R-:W-:Y:S05]  /*03a0*/  @P0 EXIT ;  /* 0x000000000000094d */ /* 0x000fea0003800000 */
[----:B0-----:R-:W0:Y:S02]  /*03b0*/  LDC.64 R2, c[0x0][0x388] ;  /* 0x0000e200ff027b82 */ /* 0x001e240000000a00 */
[----:B0-----:R-:W-:-:S05]  /*03c0*/  IMAD.WIDE R2, R0, 0x4, R2 ;  /* 0x0000000400027825 */ /* 0x001fca00078e0202 */
[----:B------:R-:W-:Y:S01]  /*03d0*/  STG.E desc[UR4][R2.64], R5 ;  /* 0x0000000502007986 */ /* 0x000fe2000c101904 */
[----:B------:R-:W-:Y:S05]  /*03e0*/  EXIT ;  /* 0x000000000000794d */ /* 0x000fea0003800000 */
.L_x_49:
        /* <DEDUP_REMOVED lines=9> */
.L_x_53:


//--------------------- .nv.shared.reserved.0     --------------------------
	.section	.nv.shared.reserved.0,"aw",@nobits
	.weak		__nv_reservedSMEM_offset_0_alias
	.size		__nv_reservedSMEM_offset_0_alias, 0, 64
	.other		__nv_reservedSMEM_offset_0_alias,@"STO_CUDA_RESERVED_SHARED STV_DEFAULT"
__nv_reservedSMEM_offset_0_alias:
	.zero		0
	.zero		64


//--------------------- .nv.constant0._Z9k_poolingPKfPfiii --------------------------
	.section	.nv.constant0._Z9k_poolingPKfPfiii,"a",@progbits
	.sectionflags	@""
	.align	4
.nv.constant0._Z9k_poolingPKfPfiii:
	.zero		924


//--------------------- .nv.constant0._Z17k_layer_inferencePKfPfS0_S0_P10InputEventiiiiiiiiffb --------------------------
	.section	.nv.constant0._Z17k_layer_inferencePKfPfS0_S0_P10InputEventiiiiiiiiffb,"a",@progbits
	.sectionflags	@""
	.align	4
.nv.constant0._Z17k_layer_inferencePKfPfS0_S0_P10InputEventiiiiiiiiffb:
	.zero		977


//--------------------- .nv.constant0._Z14k_encode_imagePKfPfiff --------------------------
	.section	.nv.constant0._Z14k_encode_imagePKfPfiff,"a",@progbits
	.sectionflags	@""
	.align	4
.nv.constant0._Z14k_encode_imagePKfPfiff:
	.zero		924


//--------------------- SYMBOLS --------------------------

	.type		.nv.reservedSmem.offset0,@object
	.size		.nv.reservedSmem.offset0,0x4
